//
// Generated by NVIDIA NVVM Compiler
//
// Compiler Build ID: CL-36424714
// Cuda compilation tools, release 13.0, V13.0.88
// Based on NVVM 20.0.0
//

.version 9.0
.target sm_100
.address_size 64

	// .globl	_Z14gpuRegionLayerPKfPfjjjj

.visible .entry _Z14gpuRegionLayerPKfPfjjjj(
	.param .u64 .ptr .align 1 _Z14gpuRegionLayerPKfPfjjjj_param_0,
	.param .u64 .ptr .align 1 _Z14gpuRegionLayerPKfPfjjjj_param_1,
	.param .u32 _Z14gpuRegionLayerPKfPfjjjj_param_2,
	.param .u32 _Z14gpuRegionLayerPKfPfjjjj_param_3,
	.param .u32 _Z14gpuRegionLayerPKfPfjjjj_param_4,
	.param .u32 _Z14gpuRegionLayerPKfPfjjjj_param_5
)
{
	.reg .pred 	%p<62>;
	.reg .b32 	%r<382>;
	.reg .b32 	%f<388>;
	.reg .b64 	%rd<159>;

	ld.param.u64 	%rd6, [_Z14gpuRegionLayerPKfPfjjjj_param_0];
	ld.param.u64 	%rd5, [_Z14gpuRegionLayerPKfPfjjjj_param_1];
	ld.param.u32 	%r148, [_Z14gpuRegionLayerPKfPfjjjj_param_2];
	ld.param.u32 	%r151, [_Z14gpuRegionLayerPKfPfjjjj_param_3];
	ld.param.u32 	%r150, [_Z14gpuRegionLayerPKfPfjjjj_param_4];
	ld.param.u32 	%r152, [_Z14gpuRegionLayerPKfPfjjjj_param_5];
	cvta.to.global.u64 	%rd1, %rd5;
	cvta.to.global.u64 	%rd2, %rd6;
	mov.u32 	%r153, %ctaid.x;
	mov.u32 	%r154, %ntid.x;
	mov.u32 	%r155, %tid.x;
	mad.lo.s32 	%r1, %r153, %r154, %r155;
	mov.u32 	%r156, %ctaid.y;
	mov.u32 	%r157, %ntid.y;
	mov.u32 	%r158, %tid.y;
	mad.lo.s32 	%r159, %r156, %r157, %r158;
	mov.u32 	%r160, %ctaid.z;
	mov.u32 	%r161, %ntid.z;
	mov.u32 	%r162, %tid.z;
	mad.lo.s32 	%r3, %r160, %r161, %r162;
	setp.ge.u32 	%p1, %r1, %r148;
	setp.ge.u32 	%p2, %r159, %r151;
	or.pred  	%p3, %p1, %p2;
	setp.ge.u32 	%p4, %r3, %r152;
	or.pred  	%p5, %p3, %p4;
	@%p5 bra 	$L__BB0_38;
	mul.lo.s32 	%r4, %r151, %r148;
	mad.lo.s32 	%r5, %r148, %r159, %r1;
	add.s32 	%r163, %r150, 5;
	mul.lo.s32 	%r6, %r163, %r3;
	mad.lo.s32 	%r164, %r6, %r4, %r5;
	mul.wide.u32 	%rd7, %r164, 4;
	add.s64 	%rd8, %rd2, %rd7;
	ld.global.f32 	%f27, [%rd8];
	mul.f32 	%f28, %f27, 0fBFB8AA3B;
	ex2.approx.f32 	%f29, %f28;
	add.f32 	%f30, %f29, 0f3F800000;
	rcp.rn.f32 	%f31, %f30;
	add.s64 	%rd9, %rd1, %rd7;
	st.global.f32 	[%rd9], %f31;
	add.s32 	%r165, %r164, %r4;
	mul.wide.u32 	%rd10, %r165, 4;
	add.s64 	%rd11, %rd2, %rd10;
	ld.global.f32 	%f32, [%rd11];
	mul.f32 	%f33, %f32, 0fBFB8AA3B;
	ex2.approx.f32 	%f34, %f33;
	add.f32 	%f35, %f34, 0f3F800000;
	rcp.rn.f32 	%f36, %f35;
	add.s64 	%rd12, %rd1, %rd10;
	st.global.f32 	[%rd12], %f36;
	add.s32 	%r166, %r165, %r4;
	mul.wide.u32 	%rd13, %r166, 4;
	add.s64 	%rd14, %rd2, %rd13;
	ld.global.f32 	%f37, [%rd14];
	mul.f32 	%f38, %f37, 0f3FB8AA3B;
	ex2.approx.f32 	%f39, %f38;
	add.s64 	%rd15, %rd1, %rd13;
	st.global.f32 	[%rd15], %f39;
	add.s32 	%r167, %r166, %r4;
	mul.wide.u32 	%rd16, %r167, 4;
	add.s64 	%rd17, %rd2, %rd16;
	ld.global.f32 	%f40, [%rd17];
	mul.f32 	%f41, %f40, 0f3FB8AA3B;
	ex2.approx.f32 	%f42, %f41;
	add.s64 	%rd18, %rd1, %rd16;
	st.global.f32 	[%rd18], %f42;
	add.s32 	%r168, %r167, %r4;
	mul.wide.u32 	%rd19, %r168, 4;
	add.s64 	%rd20, %rd2, %rd19;
	ld.global.f32 	%f43, [%rd20];
	mul.f32 	%f44, %f43, 0fBFB8AA3B;
	ex2.approx.f32 	%f45, %f44;
	add.f32 	%f46, %f45, 0f3F800000;
	rcp.rn.f32 	%f47, %f46;
	add.s64 	%rd21, %rd1, %rd19;
	st.global.f32 	[%rd21], %f47;
	setp.eq.s32 	%p6, %r150, 0;
	mov.f32 	%f378, 0fFF800000;
	@%p6 bra 	$L__BB0_14;
	setp.lt.u32 	%p7, %r150, 16;
	mov.b32 	%r337, 0;
	mov.f32 	%f378, 0fFF800000;
	@%p7 bra 	$L__BB0_5;
	and.b32  	%r170, %r150, -16;
	neg.s32 	%r357, %r170;
	add.s32 	%r171, %r6, 6;
	mad.lo.s32 	%r172, %r151, %r171, %r159;
	mad.lo.s32 	%r356, %r148, %r172, %r1;
	add.s32 	%r173, %r6, 7;
	mad.lo.s32 	%r174, %r151, %r173, %r159;
	mad.lo.s32 	%r355, %r148, %r174, %r1;
	add.s32 	%r175, %r6, 8;
	mad.lo.s32 	%r176, %r151, %r175, %r159;
	mad.lo.s32 	%r354, %r148, %r176, %r1;
	add.s32 	%r177, %r6, 9;
	mad.lo.s32 	%r178, %r151, %r177, %r159;
	mad.lo.s32 	%r353, %r148, %r178, %r1;
	add.s32 	%r179, %r6, 10;
	mad.lo.s32 	%r180, %r151, %r179, %r159;
	mad.lo.s32 	%r352, %r148, %r180, %r1;
	add.s32 	%r181, %r6, 11;
	mad.lo.s32 	%r182, %r151, %r181, %r159;
	mad.lo.s32 	%r351, %r148, %r182, %r1;
	add.s32 	%r183, %r6, 12;
	mad.lo.s32 	%r184, %r151, %r183, %r159;
	mad.lo.s32 	%r350, %r148, %r184, %r1;
	add.s32 	%r185, %r6, 13;
	mad.lo.s32 	%r186, %r151, %r185, %r159;
	mad.lo.s32 	%r349, %r148, %r186, %r1;
	add.s32 	%r187, %r6, 14;
	mad.lo.s32 	%r188, %r151, %r187, %r159;
	mad.lo.s32 	%r348, %r148, %r188, %r1;
	add.s32 	%r189, %r6, 15;
	mad.lo.s32 	%r190, %r151, %r189, %r159;
	mad.lo.s32 	%r347, %r148, %r190, %r1;
	add.s32 	%r191, %r6, 16;
	mad.lo.s32 	%r192, %r151, %r191, %r159;
	mad.lo.s32 	%r346, %r148, %r192, %r1;
	add.s32 	%r193, %r6, 17;
	mad.lo.s32 	%r194, %r151, %r193, %r159;
	mad.lo.s32 	%r345, %r148, %r194, %r1;
	add.s32 	%r195, %r6, 18;
	mad.lo.s32 	%r196, %r151, %r195, %r159;
	mad.lo.s32 	%r344, %r148, %r196, %r1;
	add.s32 	%r197, %r6, 19;
	mad.lo.s32 	%r198, %r151, %r197, %r159;
	mad.lo.s32 	%r343, %r148, %r198, %r1;
	add.s32 	%r199, %r6, 20;
	mad.lo.s32 	%r200, %r151, %r199, %r159;
	mad.lo.s32 	%r342, %r148, %r200, %r1;
	add.s32 	%r201, %r6, 5;
	mad.lo.s32 	%r202, %r151, %r201, %r159;
	mad.lo.s32 	%r341, %r148, %r202, %r1;
	mov.f32 	%f378, 0fFF800000;
$L__BB0_4:
	.pragma "nounroll";
	and.b32  	%r337, %r150, -16;
	mul.wide.u32 	%rd22, %r341, 4;
	add.s64 	%rd23, %rd2, %rd22;
	ld.global.f32 	%f51, [%rd23];
	cvt.rzi.s32.f32 	%r203, %f51;
	cvt.rn.f32.s32 	%f52, %r203;
	setp.lt.f32 	%p8, %f378, %f52;
	selp.f32 	%f53, %f52, %f378, %p8;
	mul.wide.u32 	%rd24, %r356, 4;
	add.s64 	%rd25, %rd2, %rd24;
	ld.global.f32 	%f54, [%rd25];
	cvt.rzi.s32.f32 	%r204, %f54;
	cvt.rn.f32.s32 	%f55, %r204;
	setp.lt.f32 	%p9, %f53, %f55;
	selp.f32 	%f56, %f55, %f53, %p9;
	mul.wide.u32 	%rd26, %r355, 4;
	add.s64 	%rd27, %rd2, %rd26;
	ld.global.f32 	%f57, [%rd27];
	cvt.rzi.s32.f32 	%r205, %f57;
	cvt.rn.f32.s32 	%f58, %r205;
	setp.lt.f32 	%p10, %f56, %f58;
	selp.f32 	%f59, %f58, %f56, %p10;
	mul.wide.u32 	%rd28, %r354, 4;
	add.s64 	%rd29, %rd2, %rd28;
	ld.global.f32 	%f60, [%rd29];
	cvt.rzi.s32.f32 	%r206, %f60;
	cvt.rn.f32.s32 	%f61, %r206;
	setp.lt.f32 	%p11, %f59, %f61;
	selp.f32 	%f62, %f61, %f59, %p11;
	mul.wide.u32 	%rd30, %r353, 4;
	add.s64 	%rd31, %rd2, %rd30;
	ld.global.f32 	%f63, [%rd31];
	cvt.rzi.s32.f32 	%r207, %f63;
	cvt.rn.f32.s32 	%f64, %r207;
	setp.lt.f32 	%p12, %f62, %f64;
	selp.f32 	%f65, %f64, %f62, %p12;
	mul.wide.u32 	%rd32, %r352, 4;
	add.s64 	%rd33, %rd2, %rd32;
	ld.global.f32 	%f66, [%rd33];
	cvt.rzi.s32.f32 	%r208, %f66;
	cvt.rn.f32.s32 	%f67, %r208;
	setp.lt.f32 	%p13, %f65, %f67;
	selp.f32 	%f68, %f67, %f65, %p13;
	mul.wide.u32 	%rd34, %r351, 4;
	add.s64 	%rd35, %rd2, %rd34;
	ld.global.f32 	%f69, [%rd35];
	cvt.rzi.s32.f32 	%r209, %f69;
	cvt.rn.f32.s32 	%f70, %r209;
	setp.lt.f32 	%p14, %f68, %f70;
	selp.f32 	%f71, %f70, %f68, %p14;
	mul.wide.u32 	%rd36, %r350, 4;
	add.s64 	%rd37, %rd2, %rd36;
	ld.global.f32 	%f72, [%rd37];
	cvt.rzi.s32.f32 	%r210, %f72;
	cvt.rn.f32.s32 	%f73, %r210;
	setp.lt.f32 	%p15, %f71, %f73;
	selp.f32 	%f74, %f73, %f71, %p15;
	mul.wide.u32 	%rd38, %r349, 4;
	add.s64 	%rd39, %rd2, %rd38;
	ld.global.f32 	%f75, [%rd39];
	cvt.rzi.s32.f32 	%r211, %f75;
	cvt.rn.f32.s32 	%f76, %r211;
	setp.lt.f32 	%p16, %f74, %f76;
	selp.f32 	%f77, %f76, %f74, %p16;
	mul.wide.u32 	%rd40, %r348, 4;
	add.s64 	%rd41, %rd2, %rd40;
	ld.global.f32 	%f78, [%rd41];
	cvt.rzi.s32.f32 	%r212, %f78;
	cvt.rn.f32.s32 	%f79, %r212;
	setp.lt.f32 	%p17, %f77, %f79;
	selp.f32 	%f80, %f79, %f77, %p17;
	mul.wide.u32 	%rd42, %r347, 4;
	add.s64 	%rd43, %rd2, %rd42;
	ld.global.f32 	%f81, [%rd43];
	cvt.rzi.s32.f32 	%r213, %f81;
	cvt.rn.f32.s32 	%f82, %r213;
	setp.lt.f32 	%p18, %f80, %f82;
	selp.f32 	%f83, %f82, %f80, %p18;
	mul.wide.u32 	%rd44, %r346, 4;
	add.s64 	%rd45, %rd2, %rd44;
	ld.global.f32 	%f84, [%rd45];
	cvt.rzi.s32.f32 	%r214, %f84;
	cvt.rn.f32.s32 	%f85, %r214;
	setp.lt.f32 	%p19, %f83, %f85;
	selp.f32 	%f86, %f85, %f83, %p19;
	mul.wide.u32 	%rd46, %r345, 4;
	add.s64 	%rd47, %rd2, %rd46;
	ld.global.f32 	%f87, [%rd47];
	cvt.rzi.s32.f32 	%r215, %f87;
	cvt.rn.f32.s32 	%f88, %r215;
	setp.lt.f32 	%p20, %f86, %f88;
	selp.f32 	%f89, %f88, %f86, %p20;
	mul.wide.u32 	%rd48, %r344, 4;
	add.s64 	%rd49, %rd2, %rd48;
	ld.global.f32 	%f90, [%rd49];
	cvt.rzi.s32.f32 	%r216, %f90;
	cvt.rn.f32.s32 	%f91, %r216;
	setp.lt.f32 	%p21, %f89, %f91;
	selp.f32 	%f92, %f91, %f89, %p21;
	mul.wide.u32 	%rd50, %r343, 4;
	add.s64 	%rd51, %rd2, %rd50;
	ld.global.f32 	%f93, [%rd51];
	cvt.rzi.s32.f32 	%r217, %f93;
	cvt.rn.f32.s32 	%f94, %r217;
	setp.lt.f32 	%p22, %f92, %f94;
	selp.f32 	%f95, %f94, %f92, %p22;
	mul.wide.u32 	%rd52, %r342, 4;
	add.s64 	%rd53, %rd2, %rd52;
	ld.global.f32 	%f96, [%rd53];
	cvt.rzi.s32.f32 	%r218, %f96;
	cvt.rn.f32.s32 	%f97, %r218;
	setp.lt.f32 	%p23, %f95, %f97;
	selp.f32 	%f378, %f97, %f95, %p23;
	add.s32 	%r357, %r357, 16;
	shl.b32 	%r219, %r4, 4;
	add.s32 	%r356, %r356, %r219;
	add.s32 	%r355, %r355, %r219;
	add.s32 	%r354, %r354, %r219;
	add.s32 	%r353, %r353, %r219;
	add.s32 	%r352, %r352, %r219;
	add.s32 	%r351, %r351, %r219;
	add.s32 	%r350, %r350, %r219;
	add.s32 	%r349, %r349, %r219;
	add.s32 	%r348, %r348, %r219;
	add.s32 	%r347, %r347, %r219;
	add.s32 	%r346, %r346, %r219;
	add.s32 	%r345, %r345, %r219;
	add.s32 	%r344, %r344, %r219;
	add.s32 	%r343, %r343, %r219;
	add.s32 	%r342, %r342, %r219;
	add.s32 	%r341, %r341, %r219;
	setp.eq.s32 	%p24, %r357, 0;
	@%p24 bra 	$L__BB0_5;
	bra.uni 	$L__BB0_4;
$L__BB0_5:
	and.b32  	%r25, %r150, 15;
	setp.eq.s32 	%p25, %r25, 0;
	@%p25 bra 	$L__BB0_14;
	add.s32 	%r26, %r6, 5;
	and.b32  	%r27, %r150, 7;
	setp.lt.u32 	%p26, %r25, 8;
	@%p26 bra 	$L__BB0_8;
	add.s32 	%r220, %r26, %r337;
	mad.lo.s32 	%r221, %r220, %r4, %r5;
	mul.wide.u32 	%rd54, %r221, 4;
	add.s64 	%rd55, %rd2, %rd54;
	ld.global.f32 	%f99, [%rd55];
	cvt.rzi.s32.f32 	%r222, %f99;
	cvt.rn.f32.s32 	%f100, %r222;
	setp.lt.f32 	%p27, %f378, %f100;
	selp.f32 	%f101, %f100, %f378, %p27;
	add.s32 	%r223, %r221, %r4;
	mul.wide.u32 	%rd56, %r223, 4;
	add.s64 	%rd57, %rd2, %rd56;
	ld.global.f32 	%f102, [%rd57];
	cvt.rzi.s32.f32 	%r224, %f102;
	cvt.rn.f32.s32 	%f103, %r224;
	setp.lt.f32 	%p28, %f101, %f103;
	selp.f32 	%f104, %f103, %f101, %p28;
	add.s32 	%r225, %r223, %r4;
	mul.wide.u32 	%rd58, %r225, 4;
	add.s64 	%rd59, %rd2, %rd58;
	ld.global.f32 	%f105, [%rd59];
	cvt.rzi.s32.f32 	%r226, %f105;
	cvt.rn.f32.s32 	%f106, %r226;
	setp.lt.f32 	%p29, %f104, %f106;
	selp.f32 	%f107, %f106, %f104, %p29;
	add.s32 	%r227, %r225, %r4;
	mul.wide.u32 	%rd60, %r227, 4;
	add.s64 	%rd61, %rd2, %rd60;
	ld.global.f32 	%f108, [%rd61];
	cvt.rzi.s32.f32 	%r228, %f108;
	cvt.rn.f32.s32 	%f109, %r228;
	setp.lt.f32 	%p30, %f107, %f109;
	selp.f32 	%f110, %f109, %f107, %p30;
	add.s32 	%r229, %r227, %r4;
	mul.wide.u32 	%rd62, %r229, 4;
	add.s64 	%rd63, %rd2, %rd62;
	ld.global.f32 	%f111, [%rd63];
	cvt.rzi.s32.f32 	%r230, %f111;
	cvt.rn.f32.s32 	%f112, %r230;
	setp.lt.f32 	%p31, %f110, %f112;
	selp.f32 	%f113, %f112, %f110, %p31;
	add.s32 	%r231, %r229, %r4;
	mul.wide.u32 	%rd64, %r231, 4;
	add.s64 	%rd65, %rd2, %rd64;
	ld.global.f32 	%f114, [%rd65];
	cvt.rzi.s32.f32 	%r232, %f114;
	cvt.rn.f32.s32 	%f115, %r232;
	setp.lt.f32 	%p32, %f113, %f115;
	selp.f32 	%f116, %f115, %f113, %p32;
	add.s32 	%r233, %r231, %r4;
	mul.wide.u32 	%rd66, %r233, 4;
	add.s64 	%rd67, %rd2, %rd66;
	ld.global.f32 	%f117, [%rd67];
	cvt.rzi.s32.f32 	%r234, %f117;
	cvt.rn.f32.s32 	%f118, %r234;
	setp.lt.f32 	%p33, %f116, %f118;
	selp.f32 	%f119, %f118, %f116, %p33;
	add.s32 	%r235, %r233, %r4;
	mul.wide.u32 	%rd68, %r235, 4;
	add.s64 	%rd69, %rd2, %rd68;
	ld.global.f32 	%f120, [%rd69];
	cvt.rzi.s32.f32 	%r236, %f120;
	cvt.rn.f32.s32 	%f121, %r236;
	setp.lt.f32 	%p34, %f119, %f121;
	selp.f32 	%f378, %f121, %f119, %p34;
	add.s32 	%r337, %r337, 8;
$L__BB0_8:
	setp.eq.s32 	%p35, %r27, 0;
	@%p35 bra 	$L__BB0_14;
	and.b32  	%r30, %r150, 3;
	setp.lt.u32 	%p36, %r27, 4;
	@%p36 bra 	$L__BB0_11;
	add.s32 	%r237, %r26, %r337;
	mad.lo.s32 	%r238, %r237, %r4, %r5;
	mul.wide.u32 	%rd70, %r238, 4;
	add.s64 	%rd71, %rd2, %rd70;
	ld.global.f32 	%f123, [%rd71];
	cvt.rzi.s32.f32 	%r239, %f123;
	cvt.rn.f32.s32 	%f124, %r239;
	setp.lt.f32 	%p37, %f378, %f124;
	selp.f32 	%f125, %f124, %f378, %p37;
	add.s32 	%r240, %r238, %r4;
	mul.wide.u32 	%rd72, %r240, 4;
	add.s64 	%rd73, %rd2, %rd72;
	ld.global.f32 	%f126, [%rd73];
	cvt.rzi.s32.f32 	%r241, %f126;
	cvt.rn.f32.s32 	%f127, %r241;
	setp.lt.f32 	%p38, %f125, %f127;
	selp.f32 	%f128, %f127, %f125, %p38;
	add.s32 	%r242, %r240, %r4;
	mul.wide.u32 	%rd74, %r242, 4;
	add.s64 	%rd75, %rd2, %rd74;
	ld.global.f32 	%f129, [%rd75];
	cvt.rzi.s32.f32 	%r243, %f129;
	cvt.rn.f32.s32 	%f130, %r243;
	setp.lt.f32 	%p39, %f128, %f130;
	selp.f32 	%f131, %f130, %f128, %p39;
	add.s32 	%r244, %r242, %r4;
	mul.wide.u32 	%rd76, %r244, 4;
	add.s64 	%rd77, %rd2, %rd76;
	ld.global.f32 	%f132, [%rd77];
	cvt.rzi.s32.f32 	%r245, %f132;
	cvt.rn.f32.s32 	%f133, %r245;
	setp.lt.f32 	%p40, %f131, %f133;
	selp.f32 	%f378, %f133, %f131, %p40;
	add.s32 	%r337, %r337, 4;
$L__BB0_11:
	setp.eq.s32 	%p41, %r30, 0;
	@%p41 bra 	$L__BB0_14;
	add.s32 	%r246, %r337, %r6;
	add.s32 	%r247, %r246, 5;
	mad.lo.s32 	%r248, %r151, %r247, %r159;
	mad.lo.s32 	%r340, %r148, %r248, %r1;
	neg.s32 	%r339, %r30;
$L__BB0_13:
	.pragma "nounroll";
	mul.wide.u32 	%rd78, %r340, 4;
	add.s64 	%rd79, %rd2, %rd78;
	ld.global.f32 	%f134, [%rd79];
	cvt.rzi.s32.f32 	%r249, %f134;
	cvt.rn.f32.s32 	%f135, %r249;
	setp.lt.f32 	%p42, %f378, %f135;
	selp.f32 	%f378, %f135, %f378, %p42;
	add.s32 	%r340, %r340, %r4;
	add.s32 	%r339, %r339, 1;
	setp.ne.s32 	%p43, %r339, 0;
	@%p43 bra 	$L__BB0_13;
$L__BB0_14:
	setp.eq.s32 	%p44, %r150, 0;
	mov.f32 	%f386, 0f00000000;
	@%p44 bra 	$L__BB0_26;
	add.s32 	%r39, %r6, 5;
	setp.lt.u32 	%p45, %r150, 8;
	mov.b32 	%r359, 0;
	mov.f32 	%f386, 0f00000000;
	@%p45 bra 	$L__BB0_18;
	and.b32  	%r251, %r150, -8;
	neg.s32 	%r369, %r251;
	add.s32 	%r252, %r6, 6;
	mad.lo.s32 	%r253, %r151, %r252, %r159;
	mad.lo.s32 	%r368, %r148, %r253, %r1;
	add.s32 	%r254, %r6, 7;
	mad.lo.s32 	%r255, %r151, %r254, %r159;
	mad.lo.s32 	%r367, %r148, %r255, %r1;
	add.s32 	%r256, %r6, 8;
	mad.lo.s32 	%r257, %r151, %r256, %r159;
	mad.lo.s32 	%r366, %r148, %r257, %r1;
	add.s32 	%r258, %r6, 9;
	mad.lo.s32 	%r259, %r151, %r258, %r159;
	mad.lo.s32 	%r365, %r148, %r259, %r1;
	add.s32 	%r260, %r6, 10;
	mad.lo.s32 	%r261, %r151, %r260, %r159;
	mad.lo.s32 	%r364, %r148, %r261, %r1;
	add.s32 	%r262, %r6, 11;
	mad.lo.s32 	%r263, %r151, %r262, %r159;
	mad.lo.s32 	%r363, %r148, %r263, %r1;
	add.s32 	%r264, %r6, 12;
	mad.lo.s32 	%r265, %r151, %r264, %r159;
	mad.lo.s32 	%r362, %r148, %r265, %r1;
	mad.lo.s32 	%r266, %r151, %r39, %r159;
	mad.lo.s32 	%r361, %r148, %r266, %r1;
	mov.f32 	%f386, 0f00000000;
$L__BB0_17:
	.pragma "nounroll";
	ld.param.u64 	%rd156, [_Z14gpuRegionLayerPKfPfjjjj_param_1];
	and.b32  	%r359, %r150, -8;
	mul.wide.u32 	%rd80, %r361, 4;
	add.s64 	%rd81, %rd2, %rd80;
	ld.global.f32 	%f140, [%rd81];
	sub.f32 	%f141, %f140, %f378;
	fma.rn.f32 	%f142, %f141, 0f3BBB989D, 0f3F000000;
	cvt.sat.f32.f32 	%f143, %f142;
	mov.f32 	%f144, 0f4B400001;
	mov.f32 	%f145, 0f437C0000;
	fma.rm.f32 	%f146, %f143, %f145, %f144;
	add.f32 	%f147, %f146, 0fCB40007F;
	neg.f32 	%f148, %f147;
	fma.rn.f32 	%f149, %f141, 0f3FB8AA3B, %f148;
	fma.rn.f32 	%f150, %f141, 0f32A57060, %f149;
	mov.b32 	%r267, %f146;
	shl.b32 	%r268, %r267, 23;
	mov.b32 	%f151, %r268;
	ex2.approx.ftz.f32 	%f152, %f150;
	mul.f32 	%f153, %f152, %f151;
	add.f32 	%f154, %f386, %f153;
	cvta.to.global.u64 	%rd82, %rd156;
	add.s64 	%rd83, %rd82, %rd80;
	st.global.f32 	[%rd83], %f153;
	mul.wide.u32 	%rd84, %r368, 4;
	add.s64 	%rd85, %rd2, %rd84;
	ld.global.f32 	%f155, [%rd85];
	sub.f32 	%f156, %f155, %f378;
	fma.rn.f32 	%f157, %f156, 0f3BBB989D, 0f3F000000;
	cvt.sat.f32.f32 	%f158, %f157;
	fma.rm.f32 	%f159, %f158, %f145, %f144;
	add.f32 	%f160, %f159, 0fCB40007F;
	neg.f32 	%f161, %f160;
	fma.rn.f32 	%f162, %f156, 0f3FB8AA3B, %f161;
	fma.rn.f32 	%f163, %f156, 0f32A57060, %f162;
	mov.b32 	%r269, %f159;
	shl.b32 	%r270, %r269, 23;
	mov.b32 	%f164, %r270;
	ex2.approx.ftz.f32 	%f165, %f163;
	mul.f32 	%f166, %f165, %f164;
	add.f32 	%f167, %f154, %f166;
	add.s64 	%rd86, %rd82, %rd84;
	st.global.f32 	[%rd86], %f166;
	mul.wide.u32 	%rd87, %r367, 4;
	add.s64 	%rd88, %rd2, %rd87;
	ld.global.f32 	%f168, [%rd88];
	sub.f32 	%f169, %f168, %f378;
	fma.rn.f32 	%f170, %f169, 0f3BBB989D, 0f3F000000;
	cvt.sat.f32.f32 	%f171, %f170;
	fma.rm.f32 	%f172, %f171, %f145, %f144;
	add.f32 	%f173, %f172, 0fCB40007F;
	neg.f32 	%f174, %f173;
	fma.rn.f32 	%f175, %f169, 0f3FB8AA3B, %f174;
	fma.rn.f32 	%f176, %f169, 0f32A57060, %f175;
	mov.b32 	%r271, %f172;
	shl.b32 	%r272, %r271, 23;
	mov.b32 	%f177, %r272;
	ex2.approx.ftz.f32 	%f178, %f176;
	mul.f32 	%f179, %f178, %f177;
	add.f32 	%f180, %f167, %f179;
	add.s64 	%rd89, %rd82, %rd87;
	st.global.f32 	[%rd89], %f179;
	mul.wide.u32 	%rd90, %r366, 4;
	add.s64 	%rd91, %rd2, %rd90;
	ld.global.f32 	%f181, [%rd91];
	sub.f32 	%f182, %f181, %f378;
	fma.rn.f32 	%f183, %f182, 0f3BBB989D, 0f3F000000;
	cvt.sat.f32.f32 	%f184, %f183;
	fma.rm.f32 	%f185, %f184, %f145, %f144;
	add.f32 	%f186, %f185, 0fCB40007F;
	neg.f32 	%f187, %f186;
	fma.rn.f32 	%f188, %f182, 0f3FB8AA3B, %f187;
	fma.rn.f32 	%f189, %f182, 0f32A57060, %f188;
	mov.b32 	%r273, %f185;
	shl.b32 	%r274, %r273, 23;
	mov.b32 	%f190, %r274;
	ex2.approx.ftz.f32 	%f191, %f189;
	mul.f32 	%f192, %f191, %f190;
	add.f32 	%f193, %f180, %f192;
	add.s64 	%rd92, %rd82, %rd90;
	st.global.f32 	[%rd92], %f192;
	mul.wide.u32 	%rd93, %r365, 4;
	add.s64 	%rd94, %rd2, %rd93;
	ld.global.f32 	%f194, [%rd94];
	sub.f32 	%f195, %f194, %f378;
	fma.rn.f32 	%f196, %f195, 0f3BBB989D, 0f3F000000;
	cvt.sat.f32.f32 	%f197, %f196;
	fma.rm.f32 	%f198, %f197, %f145, %f144;
	add.f32 	%f199, %f198, 0fCB40007F;
	neg.f32 	%f200, %f199;
	fma.rn.f32 	%f201, %f195, 0f3FB8AA3B, %f200;
	fma.rn.f32 	%f202, %f195, 0f32A57060, %f201;
	mov.b32 	%r275, %f198;
	shl.b32 	%r276, %r275, 23;
	mov.b32 	%f203, %r276;
	ex2.approx.ftz.f32 	%f204, %f202;
	mul.f32 	%f205, %f204, %f203;
	add.f32 	%f206, %f193, %f205;
	add.s64 	%rd95, %rd82, %rd93;
	st.global.f32 	[%rd95], %f205;
	mul.wide.u32 	%rd96, %r364, 4;
	add.s64 	%rd97, %rd2, %rd96;
	ld.global.f32 	%f207, [%rd97];
	sub.f32 	%f208, %f207, %f378;
	fma.rn.f32 	%f209, %f208, 0f3BBB989D, 0f3F000000;
	cvt.sat.f32.f32 	%f210, %f209;
	fma.rm.f32 	%f211, %f210, %f145, %f144;
	add.f32 	%f212, %f211, 0fCB40007F;
	neg.f32 	%f213, %f212;
	fma.rn.f32 	%f214, %f208, 0f3FB8AA3B, %f213;
	fma.rn.f32 	%f215, %f208, 0f32A57060, %f214;
	mov.b32 	%r277, %f211;
	shl.b32 	%r278, %r277, 23;
	mov.b32 	%f216, %r278;
	ex2.approx.ftz.f32 	%f217, %f215;
	mul.f32 	%f218, %f217, %f216;
	add.f32 	%f219, %f206, %f218;
	add.s64 	%rd98, %rd82, %rd96;
	st.global.f32 	[%rd98], %f218;
	mul.wide.u32 	%rd99, %r363, 4;
	add.s64 	%rd100, %rd2, %rd99;
	ld.global.f32 	%f220, [%rd100];
	sub.f32 	%f221, %f220, %f378;
	fma.rn.f32 	%f222, %f221, 0f3BBB989D, 0f3F000000;
	cvt.sat.f32.f32 	%f223, %f222;
	fma.rm.f32 	%f224, %f223, %f145, %f144;
	add.f32 	%f225, %f224, 0fCB40007F;
	neg.f32 	%f226, %f225;
	fma.rn.f32 	%f227, %f221, 0f3FB8AA3B, %f226;
	fma.rn.f32 	%f228, %f221, 0f32A57060, %f227;
	mov.b32 	%r279, %f224;
	shl.b32 	%r280, %r279, 23;
	mov.b32 	%f229, %r280;
	ex2.approx.ftz.f32 	%f230, %f228;
	mul.f32 	%f231, %f230, %f229;
	add.f32 	%f232, %f219, %f231;
	add.s64 	%rd101, %rd82, %rd99;
	st.global.f32 	[%rd101], %f231;
	mul.wide.u32 	%rd102, %r362, 4;
	add.s64 	%rd103, %rd2, %rd102;
	ld.global.f32 	%f233, [%rd103];
	sub.f32 	%f234, %f233, %f378;
	fma.rn.f32 	%f235, %f234, 0f3BBB989D, 0f3F000000;
	cvt.sat.f32.f32 	%f236, %f235;
	fma.rm.f32 	%f237, %f236, %f145, %f144;
	add.f32 	%f238, %f237, 0fCB40007F;
	neg.f32 	%f239, %f238;
	fma.rn.f32 	%f240, %f234, 0f3FB8AA3B, %f239;
	fma.rn.f32 	%f241, %f234, 0f32A57060, %f240;
	mov.b32 	%r281, %f237;
	shl.b32 	%r282, %r281, 23;
	mov.b32 	%f242, %r282;
	ex2.approx.ftz.f32 	%f243, %f241;
	mul.f32 	%f244, %f243, %f242;
	add.f32 	%f386, %f232, %f244;
	add.s64 	%rd104, %rd82, %rd102;
	st.global.f32 	[%rd104], %f244;
	add.s32 	%r369, %r369, 8;
	shl.b32 	%r283, %r4, 3;
	add.s32 	%r368, %r368, %r283;
	add.s32 	%r367, %r367, %r283;
	add.s32 	%r366, %r366, %r283;
	add.s32 	%r365, %r365, %r283;
	add.s32 	%r364, %r364, %r283;
	add.s32 	%r363, %r363, %r283;
	add.s32 	%r362, %r362, %r283;
	add.s32 	%r361, %r361, %r283;
	setp.eq.s32 	%p46, %r369, 0;
	@%p46 bra 	$L__BB0_18;
	bra.uni 	$L__BB0_17;
$L__BB0_18:
	and.b32  	%r85, %r150, 7;
	setp.eq.s32 	%p47, %r85, 0;
	@%p47 bra 	$L__BB0_26;
	ld.param.u64 	%rd157, [_Z14gpuRegionLayerPKfPfjjjj_param_1];
	cvta.to.global.u64 	%rd3, %rd157;
	add.s32 	%r86, %r6, 5;
	and.b32  	%r87, %r150, 3;
	setp.lt.u32 	%p48, %r85, 4;
	@%p48 bra 	$L__BB0_21;
	add.s32 	%r284, %r86, %r359;
	mad.lo.s32 	%r285, %r284, %r4, %r5;
	mul.wide.u32 	%rd105, %r285, 4;
	add.s64 	%rd106, %rd2, %rd105;
	ld.global.f32 	%f246, [%rd106];
	sub.f32 	%f247, %f246, %f378;
	fma.rn.f32 	%f248, %f247, 0f3BBB989D, 0f3F000000;
	cvt.sat.f32.f32 	%f249, %f248;
	mov.f32 	%f250, 0f4B400001;
	mov.f32 	%f251, 0f437C0000;
	fma.rm.f32 	%f252, %f249, %f251, %f250;
	add.f32 	%f253, %f252, 0fCB40007F;
	neg.f32 	%f254, %f253;
	fma.rn.f32 	%f255, %f247, 0f3FB8AA3B, %f254;
	fma.rn.f32 	%f256, %f247, 0f32A57060, %f255;
	mov.b32 	%r286, %f252;
	shl.b32 	%r287, %r286, 23;
	mov.b32 	%f257, %r287;
	ex2.approx.ftz.f32 	%f258, %f256;
	mul.f32 	%f259, %f258, %f257;
	add.f32 	%f260, %f386, %f259;
	add.s64 	%rd107, %rd3, %rd105;
	st.global.f32 	[%rd107], %f259;
	add.s32 	%r288, %r285, %r4;
	mul.wide.u32 	%rd108, %r288, 4;
	add.s64 	%rd109, %rd2, %rd108;
	ld.global.f32 	%f261, [%rd109];
	sub.f32 	%f262, %f261, %f378;
	fma.rn.f32 	%f263, %f262, 0f3BBB989D, 0f3F000000;
	cvt.sat.f32.f32 	%f264, %f263;
	fma.rm.f32 	%f265, %f264, %f251, %f250;
	add.f32 	%f266, %f265, 0fCB40007F;
	neg.f32 	%f267, %f266;
	fma.rn.f32 	%f268, %f262, 0f3FB8AA3B, %f267;
	fma.rn.f32 	%f269, %f262, 0f32A57060, %f268;
	mov.b32 	%r289, %f265;
	shl.b32 	%r290, %r289, 23;
	mov.b32 	%f270, %r290;
	ex2.approx.ftz.f32 	%f271, %f269;
	mul.f32 	%f272, %f271, %f270;
	add.f32 	%f273, %f260, %f272;
	add.s64 	%rd110, %rd3, %rd108;
	st.global.f32 	[%rd110], %f272;
	add.s32 	%r291, %r288, %r4;
	mul.wide.u32 	%rd111, %r291, 4;
	add.s64 	%rd112, %rd2, %rd111;
	ld.global.f32 	%f274, [%rd112];
	sub.f32 	%f275, %f274, %f378;
	fma.rn.f32 	%f276, %f275, 0f3BBB989D, 0f3F000000;
	cvt.sat.f32.f32 	%f277, %f276;
	fma.rm.f32 	%f278, %f277, %f251, %f250;
	add.f32 	%f279, %f278, 0fCB40007F;
	neg.f32 	%f280, %f279;
	fma.rn.f32 	%f281, %f275, 0f3FB8AA3B, %f280;
	fma.rn.f32 	%f282, %f275, 0f32A57060, %f281;
	mov.b32 	%r292, %f278;
	shl.b32 	%r293, %r292, 23;
	mov.b32 	%f283, %r293;
	ex2.approx.ftz.f32 	%f284, %f282;
	mul.f32 	%f285, %f284, %f283;
	add.f32 	%f286, %f273, %f285;
	add.s64 	%rd113, %rd3, %rd111;
	st.global.f32 	[%rd113], %f285;
	add.s32 	%r294, %r291, %r4;
	mul.wide.u32 	%rd114, %r294, 4;
	add.s64 	%rd115, %rd2, %rd114;
	ld.global.f32 	%f287, [%rd115];
	sub.f32 	%f288, %f287, %f378;
	fma.rn.f32 	%f289, %f288, 0f3BBB989D, 0f3F000000;
	cvt.sat.f32.f32 	%f290, %f289;
	fma.rm.f32 	%f291, %f290, %f251, %f250;
	add.f32 	%f292, %f291, 0fCB40007F;
	neg.f32 	%f293, %f292;
	fma.rn.f32 	%f294, %f288, 0f3FB8AA3B, %f293;
	fma.rn.f32 	%f295, %f288, 0f32A57060, %f294;
	mov.b32 	%r295, %f291;
	shl.b32 	%r296, %r295, 23;
	mov.b32 	%f296, %r296;
	ex2.approx.ftz.f32 	%f297, %f295;
	mul.f32 	%f298, %f297, %f296;
	add.f32 	%f386, %f286, %f298;
	add.s64 	%rd116, %rd3, %rd114;
	st.global.f32 	[%rd116], %f298;
	add.s32 	%r359, %r359, 4;
$L__BB0_21:
	setp.eq.s32 	%p49, %r87, 0;
	@%p49 bra 	$L__BB0_26;
	setp.eq.s32 	%p50, %r87, 1;
	@%p50 bra 	$L__BB0_24;
	add.s32 	%r297, %r86, %r359;
	mad.lo.s32 	%r298, %r297, %r4, %r5;
	mul.wide.u32 	%rd117, %r298, 4;
	add.s64 	%rd118, %rd2, %rd117;
	ld.global.f32 	%f300, [%rd118];
	sub.f32 	%f301, %f300, %f378;
	fma.rn.f32 	%f302, %f301, 0f3BBB989D, 0f3F000000;
	cvt.sat.f32.f32 	%f303, %f302;
	mov.f32 	%f304, 0f4B400001;
	mov.f32 	%f305, 0f437C0000;
	fma.rm.f32 	%f306, %f303, %f305, %f304;
	add.f32 	%f307, %f306, 0fCB40007F;
	neg.f32 	%f308, %f307;
	fma.rn.f32 	%f309, %f301, 0f3FB8AA3B, %f308;
	fma.rn.f32 	%f310, %f301, 0f32A57060, %f309;
	mov.b32 	%r299, %f306;
	shl.b32 	%r300, %r299, 23;
	mov.b32 	%f311, %r300;
	ex2.approx.ftz.f32 	%f312, %f310;
	mul.f32 	%f313, %f312, %f311;
	add.f32 	%f314, %f386, %f313;
	add.s64 	%rd119, %rd3, %rd117;
	st.global.f32 	[%rd119], %f313;
	add.s32 	%r301, %r298, %r4;
	mul.wide.u32 	%rd120, %r301, 4;
	add.s64 	%rd121, %rd2, %rd120;
	ld.global.f32 	%f315, [%rd121];
	sub.f32 	%f316, %f315, %f378;
	fma.rn.f32 	%f317, %f316, 0f3BBB989D, 0f3F000000;
	cvt.sat.f32.f32 	%f318, %f317;
	fma.rm.f32 	%f319, %f318, %f305, %f304;
	add.f32 	%f320, %f319, 0fCB40007F;
	neg.f32 	%f321, %f320;
	fma.rn.f32 	%f322, %f316, 0f3FB8AA3B, %f321;
	fma.rn.f32 	%f323, %f316, 0f32A57060, %f322;
	mov.b32 	%r302, %f319;
	shl.b32 	%r303, %r302, 23;
	mov.b32 	%f324, %r303;
	ex2.approx.ftz.f32 	%f325, %f323;
	mul.f32 	%f326, %f325, %f324;
	add.f32 	%f386, %f314, %f326;
	add.s64 	%rd122, %rd3, %rd120;
	st.global.f32 	[%rd122], %f326;
	add.s32 	%r359, %r359, 2;
$L__BB0_24:
	and.b32  	%r304, %r150, 1;
	setp.eq.b32 	%p51, %r304, 1;
	not.pred 	%p52, %p51;
	@%p52 bra 	$L__BB0_26;
	add.s32 	%r305, %r86, %r359;
	mad.lo.s32 	%r306, %r305, %r4, %r5;
	mul.wide.u32 	%rd123, %r306, 4;
	add.s64 	%rd124, %rd2, %rd123;
	ld.global.f32 	%f327, [%rd124];
	sub.f32 	%f328, %f327, %f378;
	fma.rn.f32 	%f329, %f328, 0f3BBB989D, 0f3F000000;
	cvt.sat.f32.f32 	%f330, %f329;
	mov.f32 	%f331, 0f4B400001;
	mov.f32 	%f332, 0f437C0000;
	fma.rm.f32 	%f333, %f330, %f332, %f331;
	add.f32 	%f334, %f333, 0fCB40007F;
	neg.f32 	%f335, %f334;
	fma.rn.f32 	%f336, %f328, 0f3FB8AA3B, %f335;
	fma.rn.f32 	%f337, %f328, 0f32A57060, %f336;
	mov.b32 	%r307, %f333;
	shl.b32 	%r308, %r307, 23;
	mov.b32 	%f338, %r308;
	ex2.approx.ftz.f32 	%f339, %f337;
	mul.f32 	%f340, %f339, %f338;
	add.f32 	%f386, %f386, %f340;
	add.s64 	%rd125, %rd3, %rd123;
	st.global.f32 	[%rd125], %f340;
$L__BB0_26:
	setp.eq.s32 	%p53, %r150, 0;
	@%p53 bra 	$L__BB0_38;
	ld.param.u64 	%rd158, [_Z14gpuRegionLayerPKfPfjjjj_param_1];
	cvta.to.global.u64 	%rd4, %rd158;
	add.s32 	%r92, %r6, 5;
	and.b32  	%r93, %r150, 7;
	setp.lt.u32 	%p54, %r150, 8;
	mov.b32 	%r379, 0;
	@%p54 bra 	$L__BB0_30;
	and.b32  	%r379, %r150, -8;
	neg.s32 	%r378, %r379;
	add.s32 	%r310, %r6, 6;
	mad.lo.s32 	%r311, %r151, %r310, %r159;
	mad.lo.s32 	%r377, %r148, %r311, %r1;
	shl.b32 	%r97, %r4, 3;
	add.s32 	%r312, %r6, 7;
	mad.lo.s32 	%r313, %r151, %r312, %r159;
	mad.lo.s32 	%r376, %r148, %r313, %r1;
	add.s32 	%r314, %r6, 8;
	mad.lo.s32 	%r315, %r151, %r314, %r159;
	mad.lo.s32 	%r375, %r148, %r315, %r1;
	add.s32 	%r316, %r6, 9;
	mad.lo.s32 	%r317, %r151, %r316, %r159;
	mad.lo.s32 	%r374, %r148, %r317, %r1;
	add.s32 	%r318, %r6, 10;
	mad.lo.s32 	%r319, %r151, %r318, %r159;
	mad.lo.s32 	%r373, %r148, %r319, %r1;
	add.s32 	%r320, %r6, 11;
	mad.lo.s32 	%r321, %r151, %r320, %r159;
	mad.lo.s32 	%r372, %r148, %r321, %r1;
	add.s32 	%r322, %r6, 12;
	mad.lo.s32 	%r323, %r151, %r322, %r159;
	mad.lo.s32 	%r371, %r148, %r323, %r1;
	mad.lo.s32 	%r324, %r151, %r92, %r159;
	mad.lo.s32 	%r370, %r148, %r324, %r1;
$L__BB0_29:
	.pragma "nounroll";
	mul.wide.u32 	%rd126, %r370, 4;
	add.s64 	%rd127, %rd4, %rd126;
	ld.global.f32 	%f341, [%rd127];
	div.rn.f32 	%f342, %f341, %f386;
	st.global.f32 	[%rd127], %f342;
	mul.wide.u32 	%rd128, %r377, 4;
	add.s64 	%rd129, %rd4, %rd128;
	ld.global.f32 	%f343, [%rd129];
	div.rn.f32 	%f344, %f343, %f386;
	st.global.f32 	[%rd129], %f344;
	mul.wide.u32 	%rd130, %r376, 4;
	add.s64 	%rd131, %rd4, %rd130;
	ld.global.f32 	%f345, [%rd131];
	div.rn.f32 	%f346, %f345, %f386;
	st.global.f32 	[%rd131], %f346;
	mul.wide.u32 	%rd132, %r375, 4;
	add.s64 	%rd133, %rd4, %rd132;
	ld.global.f32 	%f347, [%rd133];
	div.rn.f32 	%f348, %f347, %f386;
	st.global.f32 	[%rd133], %f348;
	mul.wide.u32 	%rd134, %r374, 4;
	add.s64 	%rd135, %rd4, %rd134;
	ld.global.f32 	%f349, [%rd135];
	div.rn.f32 	%f350, %f349, %f386;
	st.global.f32 	[%rd135], %f350;
	mul.wide.u32 	%rd136, %r373, 4;
	add.s64 	%rd137, %rd4, %rd136;
	ld.global.f32 	%f351, [%rd137];
	div.rn.f32 	%f352, %f351, %f386;
	st.global.f32 	[%rd137], %f352;
	mul.wide.u32 	%rd138, %r372, 4;
	add.s64 	%rd139, %rd4, %rd138;
	ld.global.f32 	%f353, [%rd139];
	div.rn.f32 	%f354, %f353, %f386;
	st.global.f32 	[%rd139], %f354;
	mul.wide.u32 	%rd140, %r371, 4;
	add.s64 	%rd141, %rd4, %rd140;
	ld.global.f32 	%f355, [%rd141];
	div.rn.f32 	%f356, %f355, %f386;
	st.global.f32 	[%rd141], %f356;
	add.s32 	%r378, %r378, 8;
	add.s32 	%r377, %r377, %r97;
	add.s32 	%r376, %r376, %r97;
	add.s32 	%r375, %r375, %r97;
	add.s32 	%r374, %r374, %r97;
	add.s32 	%r373, %r373, %r97;
	add.s32 	%r372, %r372, %r97;
	add.s32 	%r371, %r371, %r97;
	add.s32 	%r370, %r370, %r97;
	setp.ne.s32 	%p55, %r378, 0;
	@%p55 bra 	$L__BB0_29;
$L__BB0_30:
	setp.eq.s32 	%p56, %r93, 0;
	@%p56 bra 	$L__BB0_38;
	and.b32  	%r143, %r150, 3;
	setp.lt.u32 	%p57, %r93, 4;
	@%p57 bra 	$L__BB0_33;
	add.s32 	%r325, %r92, %r379;
	mad.lo.s32 	%r326, %r325, %r4, %r5;
	mul.wide.u32 	%rd142, %r326, 4;
	add.s64 	%rd143, %rd4, %rd142;
	ld.global.f32 	%f357, [%rd143];
	div.rn.f32 	%f358, %f357, %f386;
	st.global.f32 	[%rd143], %f358;
	add.s32 	%r327, %r326, %r4;
	mul.wide.u32 	%rd144, %r327, 4;
	add.s64 	%rd145, %rd4, %rd144;
	ld.global.f32 	%f359, [%rd145];
	div.rn.f32 	%f360, %f359, %f386;
	st.global.f32 	[%rd145], %f360;
	add.s32 	%r328, %r327, %r4;
	mul.wide.u32 	%rd146, %r328, 4;
	add.s64 	%rd147, %rd4, %rd146;
	ld.global.f32 	%f361, [%rd147];
	div.rn.f32 	%f362, %f361, %f386;
	st.global.f32 	[%rd147], %f362;
	add.s32 	%r329, %r328, %r4;
	mul.wide.u32 	%rd148, %r329, 4;
	add.s64 	%rd149, %rd4, %rd148;
	ld.global.f32 	%f363, [%rd149];
	div.rn.f32 	%f364, %f363, %f386;
	st.global.f32 	[%rd149], %f364;
	add.s32 	%r379, %r379, 4;
$L__BB0_33:
	setp.eq.s32 	%p58, %r143, 0;
	@%p58 bra 	$L__BB0_38;
	setp.eq.s32 	%p59, %r143, 1;
	@%p59 bra 	$L__BB0_36;
	add.s32 	%r330, %r92, %r379;
	mad.lo.s32 	%r331, %r330, %r4, %r5;
	mul.wide.u32 	%rd150, %r331, 4;
	add.s64 	%rd151, %rd4, %rd150;
	ld.global.f32 	%f365, [%rd151];
	div.rn.f32 	%f366, %f365, %f386;
	st.global.f32 	[%rd151], %f366;
	add.s32 	%r332, %r331, %r4;
	mul.wide.u32 	%rd152, %r332, 4;
	add.s64 	%rd153, %rd4, %rd152;
	ld.global.f32 	%f367, [%rd153];
	div.rn.f32 	%f368, %f367, %f386;
	st.global.f32 	[%rd153], %f368;
	add.s32 	%r379, %r379, 2;
$L__BB0_36:
	and.b32  	%r333, %r150, 1;
	setp.eq.b32 	%p60, %r333, 1;
	not.pred 	%p61, %p60;
	@%p61 bra 	$L__BB0_38;
	add.s32 	%r334, %r92, %r379;
	mad.lo.s32 	%r335, %r334, %r4, %r5;
	mul.wide.u32 	%rd154, %r335, 4;
	add.s64 	%rd155, %rd4, %rd154;
	ld.global.f32 	%f369, [%rd155];
	div.rn.f32 	%f370, %f369, %f386;
	st.global.f32 	[%rd155], %f370;
$L__BB0_38:
	ret;

}


// ===== COMPILED SASS (sm_100) =====

	.target	sm_100

	.elftype	@"ET_EXEC"


//--------------------- .note.nv.tkinfo           --------------------------
	.section	.note.nv.tkinfo,"",@"SHT_NOTE"
	.sectionflags	@"SHF_NOTE_NV_TKINFO"
	.tkinfo
        /*0018*/ 	.word	0x00000002
        /*0030*/ 	.string	""
        /*0030*/ 	.string	"ptxas"
        /*0030*/ 	.string	"Cuda compilation tools, release 13.0, V13.0.88"
        /*0030*/ 	.string	"Build cuda_13.0.r13.0/compiler.36424714_0"
        /*0030*/ 	.string	"-arch sm_100 -m 64 "



//--------------------- .note.nv.cuinfo           --------------------------
	.section	.note.nv.cuinfo,"",@"SHT_NOTE"
	.sectionflags	@"SHF_NOTE_NV_CUINFO"
        /*0018*/ 	.short	0x0002
        /*001a*/ 	.short	0x0064
        /*001c*/ 	.short	0x0082
	.zero		2


//--------------------- .nv.info                  --------------------------
	.section	.nv.info,"",@"SHT_CUDA_INFO"
	.align	4


	//----- nvinfo : EIATTR_REGCOUNT
	.align		4
        /*0000*/ 	.byte	0x04, 0x2f
        /*0002*/ 	.short	(.L_1 - .L_0)
	.align		4
.L_0:
        /*0004*/ 	.word	index@(_Z14gpuRegionLayerPKfPfjjjj)
        /*0008*/ 	.word	0x00000028


	//----- nvinfo : EIATTR_FRAME_SIZE
	.align		4
.L_1:
        /*000c*/ 	.byte	0x04, 0x11
        /*000e*/ 	.short	(.L_3 - .L_2)
	.align		4
.L_2:
        /*0010*/ 	.word	index@($__internal_1_$__cuda_sm3x_div_rn_noftz_f32_slowpath)
        /*0014*/ 	.word	0x00000000


	//----- nvinfo : EIATTR_FRAME_SIZE
	.align		4
.L_3:
        /*0018*/ 	.byte	0x04, 0x11
        /*001a*/ 	.short	(.L_5 - .L_4)
	.align		4
.L_4:
        /*001c*/ 	.word	index@($__internal_0_$__cuda_sm20_rcp_rn_f32_slowpath)
        /*0020*/ 	.word	0x00000000


	//----- nvinfo : EIATTR_FRAME_SIZE
	.align		4
.L_5:
        /*0024*/ 	.byte	0x04, 0x11
        /*0026*/ 	.short	(.L_7 - .L_6)
	.align		4
.L_6:
        /*0028*/ 	.word	index@(_Z14gpuRegionLayerPKfPfjjjj)
        /*002c*/ 	.word	0x00000000


	//----- nvinfo : EIATTR_MIN_STACK_SIZE
	.align		4
.L_7:
        /*0030*/ 	.byte	0x04, 0x12
        /*0032*/ 	.short	(.L_9 - .L_8)
	.align		4
.L_8:
        /*0034*/ 	.word	index@(_Z14gpuRegionLayerPKfPfjjjj)
        /*0038*/ 	.word	0x00000000
.L_9:


//--------------------- .nv.compat                --------------------------
	.section	.nv.compat,"",@"SHT_CUDA_COMPAT_INFO"
	.align	4
        /*0000*/ 	.byte	0x02, 0x09, 0x00, 0x00, 0x02, 0x02, 0x01, 0x00, 0x02, 0x05, 0x05, 0x00, 0x03, 0x07, 0x01, 0x01
        /*0010*/ 	.byte	0x02, 0x03, 0x00, 0x00, 0x02, 0x06, 0x01, 0x00, 0x04, 0x0b, 0x08, 0x00, 0x01, 0x00, 0x00, 0x00
        /*0020*/ 	.byte	0x00, 0x00, 0x00, 0x00


//--------------------- .nv.info._Z14gpuRegionLayerPKfPfjjjj --------------------------
	.section	.nv.info._Z14gpuRegionLayerPKfPfjjjj,"",@"SHT_CUDA_INFO"
	.sectionflags	@""
	.align	4


	//----- nvinfo : EIATTR_CUDA_API_VERSION
	.align		4
        /*0000*/ 	.byte	0x04, 0x37
        /*0002*/ 	.short	(.L_11 - .L_10)
.L_10:
        /*0004*/ 	.word	0x00000082


	//----- nvinfo : EIATTR_KPARAM_INFO
	.align		4
.L_11:
        /*0008*/ 	.byte	0x04, 0x17
        /*000a*/ 	.short	(.L_13 - .L_12)
.L_12:
        /*000c*/ 	.word	0x00000000
        /*0010*/ 	.short	0x0005
        /*0012*/ 	.short	0x001c
        /*0014*/ 	.byte	0x00, 0xf0, 0x11, 0x00


	//----- nvinfo : EIATTR_KPARAM_INFO
	.align		4
.L_13:
        /*0018*/ 	.byte	0x04, 0x17
        /*001a*/ 	.short	(.L_15 - .L_14)
.L_14:
        /*001c*/ 	.word	0x00000000
        /*0020*/ 	.short	0x0004
        /*0022*/ 	.short	0x0018
        /*0024*/ 	.byte	0x00, 0xf0, 0x11, 0x00


	//----- nvinfo : EIATTR_KPARAM_INFO
	.align		4
.L_15:
        /*0028*/ 	.byte	0x04, 0x17
        /*002a*/ 	.short	(.L_17 - .L_16)
.L_16:
        /*002c*/ 	.word	0x00000000
        /*0030*/ 	.short	0x0003
        /*0032*/ 	.short	0x0014
        /*0034*/ 	.byte	0x00, 0xf0, 0x11, 0x00


	//----- nvinfo : EIATTR_KPARAM_INFO
	.align		4
.L_17:
        /*0038*/ 	.byte	0x04, 0x17
        /*003a*/ 	.short	(.L_19 - .L_18)
.L_18:
        /*003c*/ 	.word	0x00000000
        /*0040*/ 	.short	0x0002
        /*0042*/ 	.short	0x0010
        /*0044*/ 	.byte	0x00, 0xf0, 0x11, 0x00


	//----- nvinfo : EIATTR_KPARAM_INFO
	.align		4
.L_19:
        /*0048*/ 	.byte	0x04, 0x17
        /*004a*/ 	.short	(.L_21 - .L_20)
.L_20:
        /*004c*/ 	.word	0x00000000
        /*0050*/ 	.short	0x0001
        /*0052*/ 	.short	0x0008
        /*0054*/ 	.byte	0x00, 0xf5, 0x21, 0x00


	//----- nvinfo : EIATTR_KPARAM_INFO
	.align		4
.L_21:
        /*0058*/ 	.byte	0x04, 0x17
        /*005a*/ 	.short	(.L_23 - .L_22)
.L_22:
        /*005c*/ 	.word	0x00000000
        /*0060*/ 	.short	0x0000
        /*0062*/ 	.short	0x0000
        /*0064*/ 	.byte	0x00, 0xf5, 0x21, 0x00


	//----- nvinfo : EIATTR_SPARSE_MMA_MASK
	.align		4
.L_23:
        /*0068*/ 	.byte	0x03, 0x50
        /*006a*/ 	.short	0x0000


	//----- nvinfo : EIATTR_MAXREG_COUNT
	.align		4
        /*006c*/ 	.byte	0x03, 0x1b
        /*006e*/ 	.short	0x00ff


	//----- nvinfo : EIATTR_MERCURY_ISA_VERSION
	.align		4
        /*0070*/ 	.byte	0x03, 0x5f
        /*0072*/ 	.short	0x0101


	//----- nvinfo : EIATTR_VRC_CTA_INIT_COUNT
	.align		4
        /*0074*/ 	.byte	0x02, 0x4a
	.zero		1
	.zero		1


	//----- nvinfo : EIATTR_EXIT_INSTR_OFFSETS
	.align		4
        /*0078*/ 	.byte	0x04, 0x1c
        /*007a*/ 	.short	(.L_25 - .L_24)


	//   ....[0]....
.L_24:
        /*007c*/ 	.word	0x00000120


	//   ....[1]....
        /*0080*/ 	.word	0x00002c70


	//   ....[2]....
        /*0084*/ 	.word	0x000037a0


	//   ....[3]....
        /*0088*/ 	.word	0x00003cd0


	//   ....[4]....
        /*008c*/ 	.word	0x00003fa0


	//   ....[5]....
        /*0090*/ 	.word	0x000040e0


	//----- nvinfo : EIATTR_CRS_STACK_SIZE
	.align		4
.L_25:
        /*0094*/ 	.byte	0x04, 0x1e
        /*0096*/ 	.short	(.L_27 - .L_26)
.L_26:
        /*0098*/ 	.word	0x00000000


	//----- nvinfo : EIATTR_CBANK_PARAM_SIZE
	.align		4
.L_27:
        /*009c*/ 	.byte	0x03, 0x19
        /*009e*/ 	.short	0x0020


	//----- nvinfo : EIATTR_PARAM_CBANK
	.align		4
        /*00a0*/ 	.byte	0x04, 0x0a
        /*00a2*/ 	.short	(.L_29 - .L_28)
	.align		4
.L_28:
        /*00a4*/ 	.word	index@(.nv.constant0._Z14gpuRegionLayerPKfPfjjjj)
        /*00a8*/ 	.short	0x0380
        /*00aa*/ 	.short	0x0020


	//----- nvinfo : EIATTR_SW_WAR
	.align		4
.L_29:
        /*00ac*/ 	.byte	0x04, 0x36
        /*00ae*/ 	.short	(.L_31 - .L_30)
.L_30:
        /*00b0*/ 	.word	0x00000008
.L_31:


//--------------------- .nv.callgraph             --------------------------
	.section	.nv.callgraph,"",@"SHT_CUDA_CALLGRAPH"
	.align	4
	.sectionentsize	8
	.align		4
        /*0000*/ 	.word	0x00000000
	.align		4
        /*0004*/ 	.word	0xffffffff
	.align		4
        /*0008*/ 	.word	0x00000000
	.align		4
        /*000c*/ 	.word	0xfffffffe
	.align		4
        /*0010*/ 	.word	0x00000000
	.align		4
        /*0014*/ 	.word	0xfffffffd
	.align		4
        /*0018*/ 	.word	0x00000000
	.align		4
        /*001c*/ 	.word	0xfffffffc


//--------------------- .text._Z14gpuRegionLayerPKfPfjjjj --------------------------
	.section	.text._Z14gpuRegionLayerPKfPfjjjj,"ax",@progbits
	.align	128
        .global         _Z14gpuRegionLayerPKfPfjjjj
        .type           _Z14gpuRegionLayerPKfPfjjjj,@function
        .size           _Z14gpuRegionLayerPKfPfjjjj,(.L_x_71 - _Z14gpuRegionLayerPKfPfjjjj)
        .other          _Z14gpuRegionLayerPKfPfjjjj,@"STO_CUDA_ENTRY STV_DEFAULT"
_Z14gpuRegionLayerPKfPfjjjj:
.text._Z14gpuRegionLayerPKfPfjjjj:
[----:B------:R-:W-:Y:S01]  /*0000*/  LDC R1, c[0x0][0x37c] ;  /* 0x0000df00ff017b82 */ /* 0x000fe20000000800 */
[----:B------:R-:W0:Y:S07]  /*0010*/  S2R R3, SR_TID.Y ;  /* 0x0000000000037919 */ /* 0x000e2e0000002200 */
[----:B------:R-:W1:Y:S01]  /*0020*/  LDC R15, c[0x0][0x360] ;  /* 0x0000d800ff0f7b82 */ /* 0x000e620000000800 */
[----:B------:R-:W2:Y:S01]  /*0030*/  LDCU UR7, c[0x0][0x39c] ;  /* 0x00007380ff0777ac */ /* 0x000ea20008000800 */
[----:B------:R-:W1:Y:S01]  /*0040*/  S2R R2, SR_TID.X ;  /* 0x0000000000027919 */ /* 0x000e620000002100 */
[----:B------:R-:W3:Y:S05]  /*0050*/  S2R R5, SR_TID.Z ;  /* 0x0000000000057919 */ /* 0x000eea0000002300 */
[----:B------:R-:W0:Y:S08]  /*0060*/  S2UR UR5, SR_CTAID.Y ;  /* 0x00000000000579c3 */ /* 0x000e300000002600 */
[----:B------:R-:W0:Y:S08]  /*0070*/  LDC R0, c[0x0][0x364] ;  /* 0x0000d900ff007b82 */ /* 0x000e300000000800 */
[----:B------:R-:W1:Y:S08]  /*0080*/  S2UR UR4, SR_CTAID.X ;  /* 0x00000000000479c3 */ /* 0x000e700000002500 */
[----:B------:R-:W4:Y:S08]  /*0090*/  LDC.64 R8, c[0x0][0x390] ;  /* 0x0000e400ff087b82 */ /* 0x000f300000000a00 */
[----:B------:R-:W3:Y:S01]  /*00a0*/  S2UR UR6, SR_CTAID.Z ;  /* 0x00000000000679c3 */ /* 0x000ee20000002700 */
[----:B0-----:R-:W-:-:S07]  /*00b0*/  IMAD R0, R0, UR5, R3 ;  /* 0x0000000500007c24 */ /* 0x001fce000f8e0203 */
[----:B------:R-:W3:Y:S01]  /*00c0*/  LDC R4, c[0x0][0x368] ;  /* 0x0000da00ff047b82 */ /* 0x000ee20000000800 */
[----:B-1----:R-:W-:Y:S01]  /*00d0*/  IMAD R15, R15, UR4, R2 ;  /* 0x000000040f0f7c24 */ /* 0x002fe2000f8e0202 */
[----:B----4-:R-:W-:-:S04]  /*00e0*/  ISETP.GE.U32.AND P0, PT, R0, R9, PT ;  /* 0x000000090000720c */ /* 0x010fc80003f06070 */
[----:B------:R-:W-:Y:S01]  /*00f0*/  ISETP.GE.U32.OR P0, PT, R15, R8, P0 ;  /* 0x000000080f00720c */ /* 0x000fe20000706470 */
[----:B---3--:R-:W-:-:S05]  /*0100*/  IMAD R2, R4, UR6, R5 ;  /* 0x0000000604027c24 */ /* 0x008fca000f8e0205 */
[----:B--2---:R-:W-:-:S13]  /*0110*/  ISETP.GE.U32.OR P0, PT, R2, UR7, P0 ;  /* 0x0000000702007c0c */ /* 0x004fda0008706470 */
[----:B------:R-:W-:Y:S05]  /*0120*/  @P0 EXIT ;  /* 0x000000000000094d */ /* 0x000fea0003800000 */
[----:B------:R-:W0:Y:S01]  /*0130*/  LDCU UR4, c[0x0][0x398] ;  /* 0x00007300ff0477ac */ /* 0x000e220008000800 */
[----:B------:R-:W1:Y:S01]  /*0140*/  LDC.64 R6, c[0x0][0x380] ;  /* 0x0000e000ff067b82 */ /* 0x000e620000000a00 */
[-C--:B------:R-:W-:Y:S01]  /*0150*/  IMAD R14, R9, R8.reuse, RZ ;  /* 0x00000008090e7224 */ /* 0x080fe200078e02ff */
[----:B------:R-:W2:Y:S01]  /*0160*/  LDCU.64 UR8, c[0x0][0x358] ;  /* 0x00006b00ff0877ac */ /* 0x000ea20008000a00 */
[----:B------:R-:W-:Y:S01]  /*0170*/  IMAD R13, R0, R8, R15 ;  /* 0x00000008000d7224 */ /* 0x000fe200078e020f */
[----:B0-----:R-:W-:-:S06]  /*0180*/  UIADD3 UR4, UPT, UPT, UR4, 0x5, URZ ;  /* 0x0000000504047890 */ /* 0x001fcc000fffe0ff */
[----:B------:R-:W-:-:S04]  /*0190*/  IMAD R2, R2, UR4, RZ ;  /* 0x0000000402027c24 */ /* 0x000fc8000f8e02ff */
[----:B------:R-:W-:-:S04]  /*01a0*/  IMAD R5, R14, R2, R13 ;  /* 0x000000020e057224 */ /* 0x000fc800078e020d */
[----:B-1----:R-:W-:-:S06]  /*01b0*/  IMAD.WIDE.U32 R6, R5, 0x4, R6 ;  /* 0x0000000405067825 */ /* 0x002fcc00078e0006 */
[----:B--2---:R-:W2:Y:S01]  /*01c0*/  LDG.E R6, desc[UR8][R6.64] ;  /* 0x0000000806067981 */ /* 0x004ea2000c1e1900 */
[----:B------:R-:W-:Y:S01]  /*01d0*/  BSSY.RECONVERGENT B0, `(.L_x_0) ;  /* 0x0000012000007945 */ /* 0x000fe20003800200 */
[----:B--2---:R-:W-:-:S05]  /*01e0*/  FMUL R3, R6, -1.4426950216293334961 ;  /* 0xbfb8aa3b06037820 */ /* 0x004fca0000400000 */
[----:B------:R-:W-:-:S13]  /*01f0*/  FSETP.GEU.AND P0, PT, R3, -126, PT ;  /* 0xc2fc00000300780b */ /* 0x000fda0003f0e000 */
[----:B------:R-:W-:-:S04]  /*0200*/  @!P0 FMUL R3, R3, 0.5 ;  /* 0x3f00000003038820 */ /* 0x000fc80000400000 */
[----:B------:R-:W0:Y:S02]  /*0210*/  MUFU.EX2 R4, R3 ;  /* 0x0000000300047308 */ /* 0x000e240000000800 */
[----:B0-----:R-:W-:-:S04]  /*0220*/  @!P0 FMUL R4, R4, R4 ;  /* 0x0000000404048220 */ /* 0x001fc80000400000 */
[----:B------:R-:W-:-:S05]  /*0230*/  FADD R4, R4, 1 ;  /* 0x3f80000004047421 */ /* 0x000fca0000000000 */
[----:B------:R-:W-:-:S04]  /*0240*/  IADD3 R8, PT, PT, R4, 0x1800000, RZ ;  /* 0x0180000004087810 */ /* 0x000fc80007ffe0ff */
[----:B------:R-:W-:-:S04]  /*0250*/  LOP3.LUT R8, R8, 0x7f800000, RZ, 0xc0, !PT ;  /* 0x7f80000008087812 */ /* 0x000fc800078ec0ff */
[----:B------:R-:W-:-:S13]  /*0260*/  ISETP.GT.U32.AND P0, PT, R8, 0x1ffffff, PT ;  /* 0x01ffffff0800780c */ /* 0x000fda0003f04070 */
[----:B------:R-:W-:Y:S05]  /*0270*/  @P0 BRA `(.L_x_1) ;  /* 0x00000000000c0947 */ /* 0x000fea0003800000 */
[----:B------:R-:W-:-:S07]  /*0280*/  MOV R6, 0x2a0 ;  /* 0x000002a000067802 */ /* 0x000fce0000000f00 */
[----:B------:R-:W-:Y:S05]  /*0290*/  CALL.REL.NOINC `($__internal_0_$__cuda_sm20_rcp_rn_f32_slowpath) ;  /* 0x0000003c00947944 */ /* 0x000fea0003c00000 */
[----:B------:R-:W-:Y:S05]  /*02a0*/  BRA `(.L_x_2) ;  /* 0x0000000000107947 */ /* 0x000fea0003800000 */
.L_x_1:
[----:B------:R-:W0:Y:S02]  /*02b0*/  MUFU.RCP R3, R4 ;  /* 0x0000000400037308 */ /* 0x000e240000001000 */
[----:B0-----:R-:W-:-:S04]  /*02c0*/  FFMA R6, R4, R3, -1 ;  /* 0xbf80000004067423 */ /* 0x001fc80000000003 */
[----:B------:R-:W-:-:S04]  /*02d0*/  FADD.FTZ R6, -R6, -RZ ;  /* 0x800000ff06067221 */ /* 0x000fc80000010100 */
[----:B------:R-:W-:-:S07]  /*02e0*/  FFMA R3, R3, R6, R3 ;  /* 0x0000000603037223 */ /* 0x000fce0000000003 */
.L_x_2:
[----:B------:R-:W-:Y:S05]  /*02f0*/  BSYNC.RECONVERGENT B0 ;  /* 0x0000000000007941 */ /* 0x000fea0003800200 */
.L_x_0:
[----:B------:R-:W0:Y:S01]  /*0300*/  LDC.64 R6, c[0x0][0x388] ;  /* 0x0000e200ff067b82 */ /* 0x000e220000000a00 */
[----:B------:R-:W-:-:S07]  /*0310*/  IADD3 R9, PT, PT, R14, R5, RZ ;  /* 0x000000050e097210 */ /* 0x000fce0007ffe0ff */
[----:B------:R-:W1:Y:S01]  /*0320*/  LDC.64 R10, c[0x0][0x380] ;  /* 0x0000e000ff0a7b82 */ /* 0x000e620000000a00 */
[----:B0-----:R-:W-:-:S05]  /*0330*/  IMAD.WIDE.U32 R4, R5, 0x4, R6 ;  /* 0x0000000405047825 */ /* 0x001fca00078e0006 */
[----:B------:R0:W-:Y:S01]  /*0340*/  STG.E desc[UR8][R4.64], R3 ;  /* 0x0000000304007986 */ /* 0x0001e2000c101908 */
[----:B-1----:R-:W-:-:S06]  /*0350*/  IMAD.WIDE.U32 R6, R9, 0x4, R10 ;  /* 0x0000000409067825 */ /* 0x002fcc00078e000a */
[----:B------:R-:W2:Y:S01]  /*0360*/  LDG.E R6, desc[UR8][R6.64] ;  /* 0x0000000806067981 */ /* 0x000ea2000c1e1900 */
[----:B------:R-:W-:Y:S01]  /*0370*/  BSSY.RECONVERGENT B0, `(.L_x_3) ;  /* 0x0000013000007945 */ /* 0x000fe20003800200 */
[----:B--2---:R-:W-:-:S05]  /*0380*/  FMUL R8, R6, -1.4426950216293334961 ;  /* 0xbfb8aa3b06087820 */ /* 0x004fca0000400000 */
[----:B------:R-:W-:-:S13]  /*0390*/  FSETP.GEU.AND P0, PT, R8, -126, PT ;  /* 0xc2fc00000800780b */ /* 0x000fda0003f0e000 */
[----:B------:R-:W-:-:S04]  /*03a0*/  @!P0 FMUL R8, R8, 0.5 ;  /* 0x3f00000008088820 */ /* 0x000fc80000400000 */
[----:B------:R-:W1:Y:S02]  /*03b0*/  MUFU.EX2 R10, R8 ;  /* 0x00000008000a7308 */ /* 0x000e640000000800 */
[----:B-1----:R-:W-:-:S04]  /*03c0*/  @!P0 FMUL R10, R10, R10 ;  /* 0x0000000a0a0a8220 */ /* 0x002fc80000400000 */
[----:B------:R-:W-:-:S05]  /*03d0*/  FADD R10, R10, 1 ;  /* 0x3f8000000a0a7421 */ /* 0x000fca0000000000 */
[----:B------:R-:W-:-:S04]  /*03e0*/  IADD3 R11, PT, PT, R10, 0x1800000, RZ ;  /* 0x018000000a0b7810 */ /* 0x000fc80007ffe0ff */
[----:B------:R-:W-:-:S04]  /*03f0*/  LOP3.LUT R11, R11, 0x7f800000, RZ, 0xc0, !PT ;  /* 0x7f8000000b0b7812 */ /* 0x000fc800078ec0ff */
[----:B------:R-:W-:-:S13]  /*0400*/  ISETP.GT.U32.AND P0, PT, R11, 0x1ffffff, PT ;  /* 0x01ffffff0b00780c */ /* 0x000fda0003f04070 */
[----:B0-----:R-:W-:Y:S05]  /*0410*/  @P0 BRA `(.L_x_4) ;  /* 0x0000000000100947 */ /* 0x001fea0003800000 */
[----:B------:R-:W-:Y:S02]  /*0420*/  MOV R4, R10 ;  /* 0x0000000a00047202 */ /* 0x000fe40000000f00 */
[----:B------:R-:W-:-:S07]  /*0430*/  MOV R6, 0x450 ;  /* 0x0000045000067802 */ /* 0x000fce0000000f00 */
[----:B------:R-:W-:Y:S05]  /*0440*/  CALL.REL.NOINC `($__internal_0_$__cuda_sm20_rcp_rn_f32_slowpath) ;  /* 0x0000003c00287944 */ /* 0x000fea0003c00000 */
[----:B------:R-:W-:Y:S05]  /*0450*/  BRA `(.L_x_5) ;  /* 0x0000000000107947 */ /* 0x000fea0003800000 */
.L_x_4:
[----:B------:R-:W0:Y:S02]  /*0460*/  MUFU.RCP R3, R10 ;  /* 0x0000000a00037308 */ /* 0x000e240000001000 */
[----:B0-----:R-:W-:-:S04]  /*0470*/  FFMA R4, R10, R3, -1 ;  /* 0xbf8000000a047423 */ /* 0x001fc80000000003 */
[----:B------:R-:W-:-:S04]  /*0480*/  FADD.FTZ R4, -R4, -RZ ;  /* 0x800000ff04047221 */ /* 0x000fc80000010100 */
[----:B------:R-:W-:-:S07]  /*0490*/  FFMA R3, R3, R4, R3 ;  /* 0x0000000403037223 */ /* 0x000fce0000000003 */
.L_x_5:
[----:B------:R-:W-:Y:S05]  /*04a0*/  BSYNC.RECONVERGENT B0 ;  /* 0x0000000000007941 */ /* 0x000fea0003800200 */
.L_x_3:
[----:B------:R-:W0:Y:S01]  /*04b0*/  LDC.64 R6, c[0x0][0x388] ;  /* 0x0000e200ff067b82 */ /* 0x000e220000000a00 */
[----:B------:R-:W-:-:S07]  /*04c0*/  IADD3 R17, PT, PT, R14, R9, RZ ;  /* 0x000000090e117210 */ /* 0x000fce0007ffe0ff */
[----:B------:R-:W1:Y:S01]  /*04d0*/  LDC.64 R4, c[0x0][0x380] ;  /* 0x0000e000ff047b82 */ /* 0x000e620000000a00 */
[----:B0-----:R-:W-:-:S05]  /*04e0*/  IMAD.WIDE.U32 R8, R9, 0x4, R6 ;  /* 0x0000000409087825 */ /* 0x001fca00078e0006 */
[----:B------:R0:W-:Y:S01]  /*04f0*/  STG.E desc[UR8][R8.64], R3 ;  /* 0x0000000308007986 */ /* 0x0001e2000c101908 */
[----:B-1----:R-:W-:-:S06]  /*0500*/  IMAD.WIDE.U32 R10, R17, 0x4, R4 ;  /* 0x00000004110a7825 */ /* 0x002fcc00078e0004 */
[----:B------:R-:W2:Y:S01]  /*0510*/  LDG.E R10, desc[UR8][R10.64] ;  /* 0x000000080a0a7981 */ /* 0x000ea2000c1e1900 */
[----:B------:R-:W-:Y:S01]  /*0520*/  IADD3 R23, PT, PT, R14, R17, RZ ;  /* 0x000000110e177210 */ /* 0x000fe20007ffe0ff */
[----:B------:R-:W-:-:S04]  /*0530*/  IMAD.WIDE.U32 R16, R17, 0x4, R6 ;  /* 0x0000000411107825 */ /* 0x000fc800078e0006 */
[----:B------:R-:W-:-:S04]  /*0540*/  IMAD.WIDE.U32 R18, R23, 0x4, R4 ;  /* 0x0000000417127825 */ /* 0x000fc800078e0004 */
[----:B--2---:R-:W-:-:S05]  /*0550*/  FMUL R12, R10, 1.4426950216293334961 ;  /* 0x3fb8aa3b0a0c7820 */ /* 0x004fca0000400000 */
[----:B------:R-:W-:-:S13]  /*0560*/  FSETP.GEU.AND P0, PT, R12, -126, PT ;  /* 0xc2fc00000c00780b */ /* 0x000fda0003f0e000 */
[----:B------:R-:W-:-:S04]  /*0570*/  @!P0 FMUL R12, R12, 0.5 ;  /* 0x3f0000000c0c8820 */ /* 0x000fc80000400000 */
[----:B------:R-:W1:Y:S02]  /*0580*/  MUFU.EX2 R21, R12 ;  /* 0x0000000c00157308 */ /* 0x000e640000000800 */
[----:B-1----:R-:W-:-:S05]  /*0590*/  @!P0 FMUL R21, R21, R21 ;  /* 0x0000001515158220 */ /* 0x002fca0000400000 */
[----:B------:R1:W-:Y:S04]  /*05a0*/  STG.E desc[UR8][R16.64], R21 ;  /* 0x0000001510007986 */ /* 0x0003e8000c101908 */
[----:B------:R-:W2:Y:S01]  /*05b0*/  LDG.E R18, desc[UR8][R18.64] ;  /* 0x0000000812127981 */ /* 0x000ea2000c1e1900 */
[----:B0-----:R-:W-:Y:S01]  /*05c0*/  IADD3 R9, PT, PT, R14, R23, RZ ;  /* 0x000000170e097210 */ /* 0x001fe20007ffe0ff */
[----:B------:R-:W-:-:S04]  /*05d0*/  IMAD.WIDE.U32 R6, R23, 0x4, R6 ;  /* 0x0000000417067825 */ /* 0x000fc800078e0006 */
[----:B------:R-:W-:-:S04]  /*05e0*/  IMAD.WIDE.U32 R4, R9, 0x4, R4 ;  /* 0x0000000409047825 */ /* 0x000fc800078e0004 */
[----:B--2---:R-:W-:-:S05]  /*05f0*/  FMUL R3, R18, 1.4426950216293334961 ;  /* 0x3fb8aa3b12037820 */ /* 0x004fca0000400000 */
[----:B------:R-:W-:-:S13]  /*0600*/  FSETP.GEU.AND P0, PT, R3, -126, PT ;  /* 0xc2fc00000300780b */ /* 0x000fda0003f0e000 */
[----:B------:R-:W-:-:S04]  /*0610*/  @!P0 FMUL R3, R3, 0.5 ;  /* 0x3f00000003038820 */ /* 0x000fc80000400000 */
[----:B------:R-:W0:Y:S02]  /*0620*/  MUFU.EX2 R11, R3 ;  /* 0x00000003000b7308 */ /* 0x000e240000000800 */
[----:B0-----:R-:W-:-:S05]  /*0630*/  @!P0 FMUL R11, R11, R11 ;  /* 0x0000000b0b0b8220 */ /* 0x001fca0000400000 */
[----:B------:R1:W-:Y:S04]  /*0640*/  STG.E desc[UR8][R6.64], R11 ;  /* 0x0000000b06007986 */ /* 0x0003e8000c101908 */
[----:B------:R-:W2:Y:S01]  /*0650*/  LDG.E R4, desc[UR8][R4.64] ;  /* 0x0000000804047981 */ /* 0x000ea2000c1e1900 */
        /* <DEDUP_REMOVED lines=10> */
[----:B-1----:R-:W-:Y:S05]  /*0700*/  @P0 BRA `(.L_x_7) ;  /* 0x00000000000c0947 */ /* 0x002fea0003800000 */
[----:B------:R-:W-:-:S07]  /*0710*/  MOV R6, 0x730 ;  /* 0x0000073000067802 */ /* 0x000fce0000000f00 */
[----:B------:R-:W-:Y:S05]  /*0720*/  CALL.REL.NOINC `($__internal_0_$__cuda_sm20_rcp_rn_f32_slowpath) ;  /* 0x0000003800707944 */ /* 0x000fea0003c00000 */
[----:B------:R-:W-:Y:S05]  /*0730*/  BRA `(.L_x_8) ;  /* 0x0000000000107947 */ /* 0x000fea0003800000 */
.L_x_7:
[----:B------:R-:W0:Y:S02]  /*0740*/  MUFU.RCP R3, R4 ;  /* 0x0000000400037308 */ /* 0x000e240000001000 */
[----:B0-----:R-:W-:-:S04]  /*0750*/  FFMA R5, R4, R3, -1 ;  /* 0xbf80000004057423 */ /* 0x001fc80000000003 */
[----:B------:R-:W-:-:S04]  /*0760*/  FADD.FTZ R6, -R5, -RZ ;  /* 0x800000ff05067221 */ /* 0x000fc80000010100 */
[----:B------:R-:W-:-:S07]  /*0770*/  FFMA R3, R3, R6, R3 ;  /* 0x0000000603037223 */ /* 0x000fce0000000003 */
.L_x_8:
[----:B------:R-:W-:Y:S05]  /*0780*/  BSYNC.RECONVERGENT B0 ;  /* 0x0000000000007941 */ /* 0x000fea0003800200 */
.L_x_6:
[----:B------:R-:W0:Y:S01]  /*0790*/  LDC.64 R4, c[0x0][0x388] ;  /* 0x0000e200ff047b82 */ /* 0x000e220000000a00 */
[----:B------:R-:W1:Y:S01]  /*07a0*/  LDCU UR5, c[0x0][0x398] ;  /* 0x00007300ff0577ac */ /* 0x000e620008000800 */
[----:B------:R-:W-:Y:S02]  /*07b0*/  MOV R24, 0xff800000 ;  /* 0xff80000000187802 */ /* 0x000fe40000000f00 */
[----:B-1----:R-:W-:Y:S01]  /*07c0*/  ISETP.NE.AND P0, PT, RZ, UR5, PT ;  /* 0x00000005ff007c0c */ /* 0x002fe2000bf05270 */
[----:B0-----:R-:W-:-:S05]  /*07d0*/  IMAD.WIDE.U32 R6, R9, 0x4, R4 ;  /* 0x0000000409067825 */ /* 0x001fca00078e0004 */
[----:B------:R0:W-:Y:S07]  /*07e0*/  STG.E desc[UR8][R6.64], R3 ;  /* 0x0000000306007986 */ /* 0x0001ee000c101908 */
[----:B------:R-:W-:Y:S05]  /*07f0*/  @!P0 BRA `(.L_x_9) ;  /* 0x0000001000908947 */ /* 0x000fea0003800000 */
[----:B------:R-:W-:Y:S01]  /*0800*/  UISETP.GE.U32.AND UP0, UPT, UR5, 0x10, UPT ;  /* 0x000000100500788c */ /* 0x000fe2000bf06070 */
[----:B0-----:R-:W-:Y:S01]  /*0810*/  HFMA2 R3, -RZ, RZ, 0, 0 ;  /* 0x00000000ff037431 */ /* 0x001fe200000001ff */
[----:B------:R-:W-:-:S07]  /*0820*/  MOV R24, 0xff800000 ;  /* 0xff80000000187802 */ /* 0x000fce0000000f00 */
[----:B------:R-:W-:Y:S05]  /*0830*/  BRA.U !UP0, `(.L_x_10) ;  /* 0x0000000908a47547 */ /* 0x000fea000b800000 */
[----:B------:R-:W0:Y:S01]  /*0840*/  LDCU.64 UR10, c[0x0][0x390] ;  /* 0x00007200ff0a77ac */ /* 0x000e220008000a00 */
[C---:B------:R-:W-:Y:S02]  /*0850*/  IADD3 R7, PT, PT, R2.reuse, 0x6, RZ ;  /* 0x0000000602077810 */ /* 0x040fe40007ffe0ff */
[C---:B------:R-:W-:Y:S01]  /*0860*/  IADD3 R9, PT, PT, R2.reuse, 0x7, RZ ;  /* 0x0000000702097810 */ /* 0x040fe20007ffe0ff */
[----:B------:R-:W-:Y:S01]  /*0870*/  ULOP3.LUT UR4, UR5, 0xfffffff0, URZ, 0xc0, !UPT ;  /* 0xfffffff005047892 */ /* 0x000fe2000f8ec0ff */
[C---:B------:R-:W-:Y:S02]  /*0880*/  IADD3 R11, PT, PT, R2.reuse, 0x8, RZ ;  /* 0x00000008020b7810 */ /* 0x040fe40007ffe0ff */
[C---:B------:R-:W-:Y:S01]  /*0890*/  IADD3 R17, PT, PT, R2.reuse, 0x9, RZ ;  /* 0x0000000902117810 */ /* 0x040fe20007ffe0ff */
[----:B------:R-:W-:Y:S01]  /*08a0*/  UIADD3 UR6, UPT, UPT, -UR4, URZ, URZ ;  /* 0x000000ff04067290 */ /* 0x000fe2000fffe1ff */
[C---:B------:R-:W-:Y:S02]  /*08b0*/  IADD3 R23, PT, PT, R2.reuse, 0xc, RZ ;  /* 0x0000000c02177810 */ /* 0x040fe40007ffe0ff */
[----:B------:R-:W-:-:S02]  /*08c0*/  IADD3 R29, PT, PT, R2, 0xf, RZ ;  /* 0x0000000f021d7810 */ /* 0x000fc40007ffe0ff */
[C---:B------:R-:W-:Y:S02]  /*08d0*/  IADD3 R19, PT, PT, R2.reuse, 0xa, RZ ;  /* 0x0000000a02137810 */ /* 0x040fe40007ffe0ff */
[C---:B------:R-:W-:Y:S02]  /*08e0*/  IADD3 R21, PT, PT, R2.reuse, 0xb, RZ ;  /* 0x0000000b02157810 */ /* 0x040fe40007ffe0ff */
[C---:B------:R-:W-:Y:S01]  /*08f0*/  IADD3 R25, PT, PT, R2.reuse, 0xd, RZ ;  /* 0x0000000d02197810 */ /* 0x040fe20007ffe0ff */
[--C-:B0-----:R-:W-:Y:S01]  /*0900*/  IMAD R6, R7, UR11, R0.reuse ;  /* 0x0000000b07067c24 */ /* 0x101fe2000f8e0200 */
[C---:B------:R-:W-:Y:S01]  /*0910*/  IADD3 R27, PT, PT, R2.reuse, 0xe, RZ ;  /* 0x0000000e021b7810 */ /* 0x040fe20007ffe0ff */
[--C-:B------:R-:W-:Y:S01]  /*0920*/  IMAD R8, R9, UR11, R0.reuse ;  /* 0x0000000b09087c24 */ /* 0x100fe2000f8e0200 */
        /* <DEDUP_REMOVED lines=10> */
[----:B------:R-:W-:Y:S01]  /*09d0*/  IADD3 R3, PT, PT, R2, 0x5, RZ ;  /* 0x0000000502037810 */ /* 0x000fe20007ffe0ff */
[----:B------:R-:W-:-:S02]  /*09e0*/  IMAD R22, R21, UR11, R0 ;  /* 0x0000000b15167c24 */ /* 0x000fc4000f8e0200 */
[--C-:B------:R-:W-:Y:S02]  /*09f0*/  IMAD R26, R25, UR11, R0.reuse ;  /* 0x0000000b191a7c24 */ /* 0x100fe4000f8e0200 */
[--C-:B------:R-:W-:Y:S02]  /*0a00*/  IMAD R28, R27, UR11, R0.reuse ;  /* 0x0000000b1b1c7c24 */ /* 0x100fe4000f8e0200 */
[--C-:B------:R-:W-:Y:S02]  /*0a10*/  IMAD R32, R31, UR11, R0.reuse ;  /* 0x0000000b1f207c24 */ /* 0x100fe4000f8e0200 */
[--C-:B------:R-:W-:Y:S02]  /*0a20*/  IMAD R34, R33, UR11, R0.reuse ;  /* 0x0000000b21227c24 */ /* 0x100fe4000f8e0200 */
[--C-:B------:R-:W-:Y:S02]  /*0a30*/  IMAD R36, R35, UR11, R0.reuse ;  /* 0x0000000b23247c24 */ /* 0x100fe4000f8e0200 */
[----:B------:R-:W-:-:S02]  /*0a40*/  IMAD R29, R37, UR11, R0 ;  /* 0x0000000b251d7c24 */ /* 0x000fc4000f8e0200 */
[--C-:B------:R-:W-:Y:S02]  /*0a50*/  IMAD R16, R16, UR11, R0.reuse ;  /* 0x0000000b10107c24 */ /* 0x100fe4000f8e0200 */
[----:B------:R-:W-:Y:S02]  /*0a60*/  IMAD R18, R3, UR11, R0 ;  /* 0x0000000b03127c24 */ /* 0x000fe4000f8e0200 */
[--C-:B------:R-:W-:Y:S02]  /*0a70*/  IMAD R3, R6, UR10, R15.reuse ;  /* 0x0000000a06037c24 */ /* 0x100fe4000f8e020f */
[--C-:B------:R-:W-:Y:S02]  /*0a80*/  IMAD R7, R8, UR10, R15.reuse ;  /* 0x0000000a08077c24 */ /* 0x100fe4000f8e020f */
[--C-:B------:R-:W-:Y:S02]  /*0a90*/  IMAD R9, R10, UR10, R15.reuse ;  /* 0x0000000a0a097c24 */ /* 0x100fe4000f8e020f */
[----:B------:R-:W-:-:S02]  /*0aa0*/  IMAD R11, R12, UR10, R15 ;  /* 0x0000000a0c0b7c24 */ /* 0x000fc4000f8e020f */
[--C-:B------:R-:W-:Y:S01]  /*0ab0*/  IMAD R21, R24, UR10, R15.reuse ;  /* 0x0000000a18157c24 */ /* 0x100fe2000f8e020f */
[----:B------:R-:W-:Y:S01]  /*0ac0*/  MOV R24, 0xff800000 ;  /* 0xff80000000187802 */ /* 0x000fe20000000f00 */
[--C-:B------:R-:W-:Y:S02]  /*0ad0*/  IMAD R17, R20, UR10, R15.reuse ;  /* 0x0000000a14117c24 */ /* 0x100fe4000f8e020f */
[--C-:B------:R-:W-:Y:S02]  /*0ae0*/  IMAD R19, R22, UR10, R15.reuse ;  /* 0x0000000a16137c24 */ /* 0x100fe4000f8e020f */
[--C-:B------:R-:W-:Y:S02]  /*0af0*/  IMAD R23, R26, UR10, R15.reuse ;  /* 0x0000000a1a177c24 */ /* 0x100fe4000f8e020f */
[--C-:B------:R-:W-:Y:S02]  /*0b00*/  IMAD R25, R28, UR10, R15.reuse ;  /* 0x0000000a1c197c24 */ /* 0x100fe4000f8e020f */
[----:B------:R-:W-:-:S02]  /*0b10*/  IMAD R27, R30, UR10, R15 ;  /* 0x0000000a1e1b7c24 */ /* 0x000fc4000f8e020f */
[--C-:B------:R-:W-:Y:S02]  /*0b20*/  IMAD R6, R32, UR10, R15.reuse ;  /* 0x0000000a20067c24 */ /* 0x100fe4000f8e020f */
[--C-:B------:R-:W-:Y:S02]  /*0b30*/  IMAD R8, R34, UR10, R15.reuse ;  /* 0x0000000a22087c24 */ /* 0x100fe4000f8e020f */
[--C-:B------:R-:W-:Y:S02]  /*0b40*/  IMAD R10, R36, UR10, R15.reuse ;  /* 0x0000000a240a7c24 */ /* 0x100fe4000f8e020f */
[--C-:B------:R-:W-:Y:S02]  /*0b50*/  IMAD R12, R29, UR10, R15.reuse ;  /* 0x0000000a1d0c7c24 */ /* 0x100fe4000f8e020f */
[--C-:B------:R-:W-:Y:S02]  /*0b60*/  IMAD R16, R16, UR10, R15.reuse ;  /* 0x0000000a10107c24 */ /* 0x100fe4000f8e020f */
[----:B------:R-:W-:-:S07]  /*0b70*/  IMAD R18, R18, UR10, R15 ;  /* 0x0000000a12127c24 */ /* 0x000fce000f8e020f */
.L_x_11:
[----:B------:R-:W0:Y:S02]  /*0b80*/  LDC.64 R28, c[0x0][0x380] ;  /* 0x0000e000ff1c7b82 */ /* 0x000e240000000a00 */
[----:B0-----:R-:W-:-:S06]  /*0b90*/  IMAD.WIDE.U32 R36, R18, 0x4, R28 ;  /* 0x0000000412247825 */ /* 0x001fcc00078e001c */
[----:B------:R-:W2:Y:S01]  /*0ba0*/  LDG.E R36, desc[UR8][R36.64] ;  /* 0x0000000824247981 */ /* 0x000ea2000c1e1900 */
[----:B------:R-:W-:-:S05]  /*0bb0*/  IMAD.WIDE.U32 R30, R3, 0x4, R28 ;  /* 0x00000004031e7825 */ /* 0x000fca00078e001c */
[----:B------:R0:W3:Y:S02]  /*0bc0*/  LDG.E R20, desc[UR8][R30.64] ;  /* 0x000000081e147981 */ /* 0x0000e4000c1e1900 */
[----:B0-----:R-:W-:-:S05]  /*0bd0*/  IMAD.WIDE.U32 R30, R7, 0x4, R28 ;  /* 0x00000004071e7825 */ /* 0x001fca00078e001c */
[----:B------:R0:W4:Y:S01]  /*0be0*/  LDG.E R22, desc[UR8][R30.64] ;  /* 0x000000081e167981 */ /* 0x000122000c1e1900 */
[----:B------:R-:W-:-:S06]  /*0bf0*/  IMAD.WIDE.U32 R32, R11, 0x4, R28 ;  /* 0x000000040b207825 */ /* 0x000fcc00078e001c */
[----:B------:R-:W5:Y:S01]  /*0c00*/  LDG.E R32, desc[UR8][R32.64] ;  /* 0x0000000820207981 */ /* 0x000f62000c1e1900 */
[----:B0-----:R-:W-:-:S05]  /*0c10*/  IMAD.WIDE.U32 R30, R9, 0x4, R28 ;  /* 0x00000004091e7825 */ /* 0x001fca00078e001c */
[----:B------:R0:W5:Y:S01]  /*0c20*/  LDG.E R26, desc[UR8][R30.64] ;  /* 0x000000081e1a7981 */ /* 0x000162000c1e1900 */
[----:B------:R-:W-:-:S06]  /*0c30*/  IMAD.WIDE.U32 R34, R17, 0x4, R28 ;  /* 0x0000000411227825 */ /* 0x000fcc00078e001c */
[----:B------:R-:W5:Y:S01]  /*0c40*/  LDG.E R35, desc[UR8][R34.64] ;  /* 0x0000000822237981 */ /* 0x000f62000c1e1900 */
[----:B0-----:R-:W-:-:S05]  /*0c50*/  IMAD.WIDE.U32 R30, R21, 0x4, R28 ;  /* 0x00000004151e7825 */ /* 0x001fca00078e001c */
[----:B------:R0:W5:Y:S01]  /*0c60*/  LDG.E R34, desc[UR8][R30.64] ;  /* 0x000000081e227981 */ /* 0x000162000c1e1900 */
[----:B--2---:R1:W2:Y:S02]  /*0c70*/  F2I.TRUNC.NTZ R33, R36 ;  /* 0x0000002400217305 */ /* 0x0042a4000020f100 */
[----:B-1----:R-:W-:-:S06]  /*0c80*/  IMAD.WIDE.U32 R36, R19, 0x4, R28 ;  /* 0x0000000413247825 */ /* 0x002fcc00078e001c */
[----:B------:R-:W5:Y:S01]  /*0c90*/  LDG.E R37, desc[UR8][R36.64] ;  /* 0x0000000824257981 */ /* 0x000f62000c1e1900 */
[----:B---3--:R-:W1:Y:S01]  /*0ca0*/  F2I.TRUNC.NTZ R20, R20 ;  /* 0x0000001400147305 */ /* 0x008e62000020f100 */
[----:B--2---:R-:W-:-:S04]  /*0cb0*/  I2FP.F32.S32 R33, R33 ;  /* 0x0000002100217245 */ /* 0x004fc80000201400 */
[----:B------:R-:W-:-:S03]  /*0cc0*/  FSETP.GEU.AND P1, PT, R24, R33, PT ;  /* 0x000000211800720b */ /* 0x000fc60003f2e000 */
[----:B----4-:R-:W2:Y:S01]  /*0cd0*/  F2I.TRUNC.NTZ R22, R22 ;  /* 0x0000001600167305 */ /* 0x010ea2000020f100 */
[----:B------:R-:W-:Y:S02]  /*0ce0*/  FSEL R24, R33, R24, !P1 ;  /* 0x0000001821187208 */ /* 0x000fe40004800000 */
[----:B-1----:R-:W-:-:S05]  /*0cf0*/  I2FP.F32.S32 R33, R20 ;  /* 0x0000001400217245 */ /* 0x002fca0000201400 */
[----:B-----5:R-:W0:Y:S01]  /*0d00*/  F2I.TRUNC.NTZ R26, R26 ;  /* 0x0000001a001a7305 */ /* 0x020e22000020f100 */
[----:B------:R-:W-:-:S04]  /*0d10*/  FSETP.GEU.AND P1, PT, R24, R33, PT ;  /* 0x000000211800720b */ /* 0x000fc80003f2e000 */
[----:B------:R-:W-:Y:S02]  /*0d20*/  FSEL R24, R33, R24, !P1 ;  /* 0x0000001821187208 */ /* 0x000fe40004800000 */
[----:B--2---:R-:W-:Y:S01]  /*0d30*/  I2FP.F32.S32 R33, R22 ;  /* 0x0000001600217245 */ /* 0x004fe20000201400 */
[----:B------:R-:W1:Y:S03]  /*0d40*/  F2I.TRUNC.NTZ R32, R32 ;  /* 0x0000002000207305 */ /* 0x000e66000020f100 */
[----:B------:R-:W-:-:S04]  /*0d50*/  FSETP.GEU.AND P1, PT, R24, R33, PT ;  /* 0x000000211800720b */ /* 0x000fc80003f2e000 */
[----:B------:R-:W-:Y:S02]  /*0d60*/  FSEL R24, R33, R24, !P1 ;  /* 0x0000001821187208 */ /* 0x000fe40004800000 */
[----:B0-----:R-:W-:Y:S01]  /*0d70*/  I2FP.F32.S32 R31, R26 ;  /* 0x0000001a001f7245 */ /* 0x001fe20000201400 */
[----:B------:R-:W0:Y:S03]  /*0d80*/  F2I.TRUNC.NTZ R35, R35 ;  /* 0x0000002300237305 */ /* 0x000e26000020f100 */
[----:B------:R-:W-:Y:S02]  /*0d90*/  FSETP.GEU.AND P1, PT, R24, R31, PT ;  /* 0x0000001f1800720b */ /* 0x000fe40003f2e000 */
[----:B-1----:R-:W-:Y:S02]  /*0da0*/  I2FP.F32.S32 R33, R32 ;  /* 0x0000002000217245 */ /* 0x002fe40000201400 */
[----:B------:R-:W-:Y:S01]  /*0db0*/  FSEL R24, R31, R24, !P1 ;  /* 0x000000181f187208 */ /* 0x000fe20004800000 */
[----:B------:R-:W-:-:S03]  /*0dc0*/  IMAD.WIDE.U32 R30, R23, 0x4, R28 ;  /* 0x00000004171e7825 */ /* 0x000fc600078e001c */
[----:B------:R-:W-:Y:S02]  /*0dd0*/  FSETP.GEU.AND P1, PT, R24, R33, PT ;  /* 0x000000211800720b */ /* 0x000fe40003f2e000 */
[----:B------:R1:W2:Y:S02]  /*0de0*/  LDG.E R22, desc[UR8][R30.64] ;  /* 0x000000081e167981 */ /* 0x0002a4000c1e1900 */
[----:B------:R-:W-:Y:S01]  /*0df0*/  FSEL R24, R33, R24, !P1 ;  /* 0x0000001821187208 */ /* 0x000fe20004800000 */
[----:B------:R-:W-:Y:S01]  /*0e00*/  IMAD.WIDE.U32 R32, R25, 0x4, R28 ;  /* 0x0000000419207825 */ /* 0x000fe200078e001c */
[----:B0-----:R-:W-:-:S04]  /*0e10*/  I2FP.F32.S32 R26, R35 ;  /* 0x00000023001a7245 */ /* 0x001fc80000201400 */
[----:B------:R-:W3:Y:S01]  /*0e20*/  LDG.E R20, desc[UR8][R32.64] ;  /* 0x0000000820147981 */ /* 0x000ee2000c1e1900 */
[----:B------:R-:W-:Y:S01]  /*0e30*/  FSETP.GEU.AND P1, PT, R24, R26, PT ;  /* 0x0000001a1800720b */ /* 0x000fe20003f2e000 */
[----:B-1----:R-:W-:-:S03]  /*0e40*/  IMAD.WIDE.U32 R30, R27, 0x4, R28 ;  /* 0x000000041b1e7825 */ /* 0x002fc600078e001c */
[----:B------:R-:W-:Y:S02]  /*0e50*/  FSEL R26, R26, R24, !P1 ;  /* 0x000000181a1a7208 */ /* 0x000fe40004800000 */
[----:B------:R0:W4:Y:S02]  /*0e60*/  LDG.E R24, desc[UR8][R30.64] ;  /* 0x000000081e187981 */ /* 0x000124000c1e1900 */
[----:B0-----:R-:W0:Y:S01]  /*0e70*/  F2I.TRUNC.NTZ R30, R34 ;  /* 0x00000022001e7305 */ /* 0x001e22000020f100 */
[----:B------:R-:W-:-:S06]  /*0e80*/  IMAD.WIDE.U32 R32, R10, 0x4, R28 ;  /* 0x000000040a207825 */ /* 0x000fcc00078e001c */
[----:B------:R-:W5:Y:S01]  /*0e90*/  LDG.E R32, desc[UR8][R32.64] ;  /* 0x0000000820207981 */ /* 0x000f62000c1e1900 */
[----:B0-----:R-:W-:Y:S01]  /*0ea0*/  I2FP.F32.S32 R31, R30 ;  /* 0x0000001e001f7245 */ /* 0x001fe20000201400 */
[----:B------:R-:W0:Y:S02]  /*0eb0*/  F2I.TRUNC.NTZ R37, R37 ;  /* 0x0000002500257305 */ /* 0x000e24000020f100 */
[----:B0-----:R-:W-:Y:S01]  /*0ec0*/  I2FP.F32.S32 R35, R37 ;  /* 0x0000002500237245 */ /* 0x001fe20000201400 */
[----:B------:R-:W-:-:S03]  /*0ed0*/  IMAD.WIDE.U32 R36, R6, 0x4, R28 ;  /* 0x0000000406247825 */ /* 0x000fc600078e001c */
[----:B------:R-:W-:-:S03]  /*0ee0*/  FSETP.GEU.AND P1, PT, R26, R35, PT ;  /* 0x000000231a00720b */ /* 0x000fc60003f2e000 */
[----:B------:R0:W5:Y:S01]  /*0ef0*/  LDG.E R36, desc[UR8][R36.64] ;  /* 0x0000000824247981 */ /* 0x000162000c1e1900 */
[----:B------:R-:W-:Y:S01]  /*0f00*/  FSEL R26, R35, R26, !P1 ;  /* 0x0000001a231a7208 */ /* 0x000fe20004800000 */
[----:B------:R-:W-:-:S06]  /*0f10*/  IMAD.WIDE.U32 R34, R8, 0x4, R28 ;  /* 0x0000000408227825 */ /* 0x000fcc00078e001c */
[----:B------:R-:W5:Y:S01]  /*0f20*/  LDG.E R35, desc[UR8][R34.64] ;  /* 0x0000000822237981 */ /* 0x000f62000c1e1900 */
[----:B------:R-:W-:-:S04]  /*0f30*/  FSETP.GEU.AND P1, PT, R26, R31, PT ;  /* 0x0000001f1a00720b */ /* 0x000fc80003f2e000 */
[----:B------:R-:W-:Y:S01]  /*0f40*/  FSEL R26, R31, R26, !P1 ;  /* 0x0000001a1f1a7208 */ /* 0x000fe20004800000 */
[----:B------:R-:W-:-:S04]  /*0f50*/  IMAD.WIDE.U32 R30, R12, 0x4, R28 ;  /* 0x000000040c1e7825 */ /* 0x000fc800078e001c */
[----:B------:R-:W-:Y:S02]  /*0f60*/  IMAD.WIDE.U32 R28, R16, 0x4, R28 ;  /* 0x00000004101c7825 */ /* 0x000fe400078e001c */
[----:B------:R-:W5:Y:S04]  /*0f70*/  LDG.E R30, desc[UR8][R30.64] ;  /* 0x000000081e1e7981 */ /* 0x000f68000c1e1900 */
[----:B------:R1:W5:Y:S01]  /*0f80*/  LDG.E R28, desc[UR8][R28.64] ;  /* 0x000000081c1c7981 */ /* 0x000362000c1e1900 */
[----:B--2---:R-:W0:Y:S08]  /*0f90*/  F2I.TRUNC.NTZ R22, R22 ;  /* 0x0000001600167305 */ /* 0x004e30000020f100 */
[----:B---3--:R-:W2:Y:S01]  /*0fa0*/  F2I.TRUNC.NTZ R20, R20 ;  /* 0x0000001400147305 */ /* 0x008ea2000020f100 */
[----:B0-----:R-:W-:-:S07]  /*0fb0*/  I2FP.F32.S32 R37, R22 ;  /* 0x0000001600257245 */ /* 0x001fce0000201400 */
[----:B----4-:R-:W1:Y:S01]  /*0fc0*/  F2I.TRUNC.NTZ R24, R24 ;  /* 0x0000001800187305 */ /* 0x010e62000020f100 */
[----:B------:R-:W-:-:S04]  /*0fd0*/  FSETP.GEU.AND P1, PT, R26, R37, PT ;  /* 0x000000251a00720b */ /* 0x000fc80003f2e000 */
[----:B------:R-:W-:Y:S02]  /*0fe0*/  FSEL R26, R37, R26, !P1 ;  /* 0x0000001a251a7208 */ /* 0x000fe40004800000 */
[----:B--2---:R-:W-:-:S04]  /*0ff0*/  I2FP.F32.S32 R33, R20 ;  /* 0x0000001400217245 */ /* 0x004fc80000201400 */
[----:B------:R-:W-:Y:S02]  /*1000*/  FSETP.GEU.AND P1, PT, R26, R33, PT ;  /* 0x000000211a00720b */ /* 0x000fe40003f2e000 */
[----:B-1----:R-:W-:Y:S02]  /*1010*/  I2FP.F32.S32 R29, R24 ;  /* 0x00000018001d7245 */ /* 0x002fe40000201400 */
[----:B------:R-:W-:-:S04]  /*1020*/  FSEL R26, R33, R26, !P1 ;  /* 0x0000001a211a7208 */ /* 0x000fc80004800000 */
[----:B------:R-:W-:-:S04]  /*1030*/  FSETP.GEU.AND P1, PT, R26, R29, PT ;  /* 0x0000001d1a00720b */ /* 0x000fc80003f2e000 */
[----:B------:R-:W-:Y:S01]  /*1040*/  FSEL R26, R29, R26, !P1 ;  /* 0x0000001a1d1a7208 */ /* 0x000fe20004800000 */
[----:B-----5:R-:W-:Y:S01]  /*1050*/  F2I.TRUNC.NTZ R32, R32 ;  /* 0x0000002000207305 */ /* 0x020fe2000020f100 */
[----:B------:R-:W-:-:S04]  /*1060*/  UIADD3 UR6, UPT, UPT, UR6, 0x10, URZ ;  /* 0x0000001006067890 */ /* 0x000fc8000fffe0ff */
[----:B------:R-:W-:Y:S01]  /*1070*/  UISETP.NE.AND UP0, UPT, UR6, URZ, UPT ;  /* 0x000000ff0600728c */ /* 0x000fe2000bf05270 */
[C---:B------:R-:W-:Y:S02]  /*1080*/  LEA R18, R14.reuse, R18, 0x4 ;  /* 0x000000120e127211 */ /* 0x040fe400078e20ff */
[C---:B------:R-:W-:Y:S02]  /*1090*/  LEA R3, R14.reuse, R3, 0x4 ;  /* 0x000000030e037211 */ /* 0x040fe400078e20ff */
[C---:B------:R-:W-:Y:S02]  /*10a0*/  LEA R7, R14.reuse, R7, 0x4 ;  /* 0x000000070e077211 */ /* 0x040fe400078e20ff */
[C---:B------:R-:W-:Y:S02]  /*10b0*/  LEA R9, R14.reuse, R9, 0x4 ;  /* 0x000000090e097211 */ /* 0x040fe400078e20ff */
[C---:B------:R-:W-:Y:S02]  /*10c0*/  LEA R11, R14.reuse, R11, 0x4 ;  /* 0x0000000b0e0b7211 */ /* 0x040fe400078e20ff */
[----:B------:R-:W-:-:S02]  /*10d0*/  LEA R17, R14, R17, 0x4 ;  /* 0x000000110e117211 */ /* 0x000fc400078e20ff */
        /* <DEDUP_REMOVED lines=9> */
[----:B------:R-:W-:Y:S01]  /*1170*/  LEA R16, R14, R16, 0x4 ;  /* 0x000000100e107211 */ /* 0x000fe200078e20ff */
[----:B------:R-:W0:Y:S08]  /*1180*/  F2I.TRUNC.NTZ R36, R36 ;  /* 0x0000002400247305 */ /* 0x000e30000020f100 */
[----:B------:R-:W1:Y:S01]  /*1190*/  F2I.TRUNC.NTZ R35, R35 ;  /* 0x0000002300237305 */ /* 0x000e62000020f100 */
[----:B0-----:R-:W-:-:S04]  /*11a0*/  I2FP.F32.S32 R29, R36 ;  /* 0x00000024001d7245 */ /* 0x001fc80000201400 */
[----:B------:R-:W-:-:S03]  /*11b0*/  FSETP.GEU.AND P1, PT, R26, R29, PT ;  /* 0x0000001d1a00720b */ /* 0x000fc60003f2e000 */
[----:B------:R-:W0:Y:S01]  /*11c0*/  F2I.TRUNC.NTZ R30, R30 ;  /* 0x0000001e001e7305 */ /* 0x000e22000020f100 */
[----:B------:R-:W-:Y:S02]  /*11d0*/  FSEL R26, R29, R26, !P1 ;  /* 0x0000001a1d1a7208 */ /* 0x000fe40004800000 */
[----:B-1----:R-:W-:-:S04]  /*11e0*/  I2FP.F32.S32 R29, R35 ;  /* 0x00000023001d7245 */ /* 0x002fc80000201400 */
[----:B------:R-:W-:Y:S01]  /*11f0*/  FSETP.GEU.AND P1, PT, R26, R29, PT ;  /* 0x0000001d1a00720b */ /* 0x000fe20003f2e000 */
[----:B------:R-:W1:Y:S03]  /*1200*/  F2I.TRUNC.NTZ R28, R28 ;  /* 0x0000001c001c7305 */ /* 0x000e66000020f100 */
[----:B------:R-:W-:Y:S02]  /*1210*/  FSEL R26, R29, R26, !P1 ;  /* 0x0000001a1d1a7208 */ /* 0x000fe40004800000 */
[----:B------:R-:W-:-:S04]  /*1220*/  I2FP.F32.S32 R29, R32 ;  /* 0x00000020001d7245 */ /* 0x000fc80000201400 */
[----:B------:R-:W-:Y:S02]  /*1230*/  FSETP.GEU.AND P1, PT, R26, R29, PT ;  /* 0x0000001d1a00720b */ /* 0x000fe40003f2e000 */
[----:B0-----:R-:W-:Y:S02]  /*1240*/  I2FP.F32.S32 R31, R30 ;  /* 0x0000001e001f7245 */ /* 0x001fe40000201400 */
[----:B------:R-:W-:-:S04]  /*1250*/  FSEL R26, R29, R26, !P1 ;  /* 0x0000001a1d1a7208 */ /* 0x000fc80004800000 */
[----:B------:R-:W-:Y:S02]  /*1260*/  FSETP.GEU.AND P1, PT, R26, R31, PT ;  /* 0x0000001f1a00720b */ /* 0x000fe40003f2e000 */
[----:B-1----:R-:W-:Y:S02]  /*1270*/  I2FP.F32.S32 R29, R28 ;  /* 0x0000001c001d7245 */ /* 0x002fe40000201400 */
[----:B------:R-:W-:-:S04]  /*1280*/  FSEL R24, R31, R26, !P1 ;  /* 0x0000001a1f187208 */ /* 0x000fc80004800000 */
[----:B------:R-:W-:-:S04]  /*1290*/  FSETP.GEU.AND P1, PT, R24, R29, PT ;  /* 0x0000001d1800720b */ /* 0x000fc80003f2e000 */
[----:B------:R-:W-:Y:S01]  /*12a0*/  FSEL R24, R29, R24, !P1 ;  /* 0x000000181d187208 */ /* 0x000fe20004800000 */
[----:B------:R-:W-:Y:S08]  /*12b0*/  BRA.U UP0, `(.L_x_11) ;  /* 0xfffffff900307547 */ /* 0x000ff0000b83ffff */
[----:B------:R-:W-:-:S07]  /*12c0*/  MOV R3, UR4 ;  /* 0x0000000400037c02 */ /* 0x000fce0008000f00 */
.L_x_10:
[----:B------:R-:W-:-:S09]  /*12d0*/  ULOP3.LUT UP0, UR4, UR5, 0xf, URZ, 0xc0, !UPT ;  /* 0x0000000f05047892 */ /* 0x000fd2000f80c0ff */
[----:B------:R-:W-:Y:S05]  /*12e0*/  BRA.U !UP0, `(.L_x_9) ;  /* 0x0000000508d47547 */ /* 0x000fea000b800000 */
[----:B------:R-:W-:Y:S01]  /*12f0*/  UISETP.GE.U32.AND UP0, UPT, UR4, 0x8, UPT ;  /* 0x000000080400788c */ /* 0x000fe2000bf06070 */
[----:B------:R-:W-:Y:S01]  /*1300*/  IADD3 R8, PT, PT, R2, 0x5, RZ ;  /* 0x0000000502087810 */ /* 0x000fe20007ffe0ff */
[----:B------:R-:W-:-:S04]  /*1310*/  ULOP3.LUT UR6, UR5, 0x7, URZ, 0xc0, !UPT ;  /* 0x0000000705067892 */ /* 0x000fc8000f8ec0ff */
[----:B------:R-:W-:-:S03]  /*1320*/  UISETP.NE.AND UP1, UPT, UR6, URZ, UPT ;  /* 0x000000ff0600728c */ /* 0x000fc6000bf25270 */
[----:B------:R-:W-:Y:S08]  /*1330*/  BRA.U !UP0, `(.L_x_12) ;  /* 0x0000000108ec7547 */ /* 0x000ff0000b800000 */
[----:B------:R-:W0:Y:S01]  /*1340*/  LDC.64 R6, c[0x0][0x380] ;  /* 0x0000e000ff067b82 */ /* 0x000e220000000a00 */
[----:B------:R-:W-:-:S05]  /*1350*/  IADD3 R9, PT, PT, R3, R8, RZ ;  /* 0x0000000803097210 */ /* 0x000fca0007ffe0ff */
[----:B------:R-:W-:-:S05]  /*1360*/  IMAD R9, R14, R9, R13 ;  /* 0x000000090e097224 */ /* 0x000fca00078e020d */
[----:B------:R-:W-:Y:S01]  /*1370*/  IADD3 R19, PT, PT, R14, R9, RZ ;  /* 0x000000090e137210 */ /* 0x000fe20007ffe0ff */
[----:B0-----:R-:W-:-:S05]  /*1380*/  IMAD.WIDE.U32 R16, R9, 0x4, R6 ;  /* 0x0000000409107825 */ /* 0x001fca00078e0006 */
[----:B------:R0:W2:Y:S01]  /*1390*/  LDG.E R9, desc[UR8][R16.64] ;  /* 0x0000000810097981 */ /* 0x0000a2000c1e1900 */
[----:B------:R-:W-:Y:S01]  /*13a0*/  IMAD.WIDE.U32 R10, R19, 0x4, R6 ;  /* 0x00000004130a7825 */ /* 0x000fe200078e0006 */
[----:B------:R-:W-:-:S05]  /*13b0*/  IADD3 R19, PT, PT, R14, R19, RZ ;  /* 0x000000130e137210 */ /* 0x000fca0007ffe0ff */
[----:B------:R-:W3:Y:S01]  /*13c0*/  LDG.E R10, desc[UR8][R10.64] ;  /* 0x000000080a0a7981 */ /* 0x000ee2000c1e1900 */
[----:B------:R-:W-:Y:S01]  /*13d0*/  IMAD.WIDE.U32 R20, R19, 0x4, R6 ;  /* 0x0000000413147825 */ /* 0x000fe200078e0006 */
[----:B------:R-:W-:-:S04]  /*13e0*/  IADD3 R25, PT, PT, R14, R19, RZ ;  /* 0x000000130e197210 */ /* 0x000fc80007ffe0ff */
[----:B------:R1:W4:Y:S01]  /*13f0*/  LDG.E R19, desc[UR8][R20.64] ;  /* 0x0000000814137981 */ /* 0x000322000c1e1900 */
[----:B------:R-:W-:Y:S01]  /*1400*/  IMAD.WIDE.U32 R22, R25, 0x4, R6 ;  /* 0x0000000419167825 */ /* 0x000fe200078e0006 */
[----:B------:R-:W-:-:S04]  /*1410*/  IADD3 R25, PT, PT, R14, R25, RZ ;  /* 0x000000190e197210 */ /* 0x000fc80007ffe0ff */
[----:B------:R-:W5:Y:S01]  /*1420*/  LDG.E R18, desc[UR8][R22.64] ;  /* 0x0000000816127981 */ /* 0x000f62000c1e1900 */
[----:B------:R-:W-:Y:S01]  /*1430*/  IMAD.WIDE.U32 R26, R25, 0x4, R6 ;  /* 0x00000004191a7825 */ /* 0x000fe200078e0006 */
[----:B------:R-:W-:-:S04]  /*1440*/  IADD3 R25, PT, PT, R14, R25, RZ ;  /* 0x000000190e197210 */ /* 0x000fc80007ffe0ff */
[----:B------:R-:W5:Y:S01]  /*1450*/  LDG.E R12, desc[UR8][R26.64] ;  /* 0x000000081a0c7981 */ /* 0x000f62000c1e1900 */
[----:B------:R-:W-:Y:S01]  /*1460*/  IMAD.WIDE.U32 R28, R25, 0x4, R6 ;  /* 0x00000004191c7825 */ /* 0x000fe200078e0006 */
[----:B------:R-:W-:-:S04]  /*1470*/  IADD3 R25, PT, PT, R14, R25, RZ ;  /* 0x000000190e197210 */ /* 0x000fc80007ffe0ff */
[----:B------:R-:W5:Y:S01]  /*1480*/  LDG.E R11, desc[UR8][R28.64] ;  /* 0x000000081c0b7981 */ /* 0x000f62000c1e1900 */
[----:B0-----:R-:W-:Y:S01]  /*1490*/  IMAD.WIDE.U32 R16, R25, 0x4, R6 ;  /* 0x0000000419107825 */ /* 0x001fe200078e0006 */
[----:B------:R-:W-:-:S05]  /*14a0*/  IADD3 R25, PT, PT, R14, R25, RZ ;  /* 0x000000190e197210 */ /* 0x000fca0007ffe0ff */
[----:B------:R-:W5:Y:S01]  /*14b0*/  LDG.E R16, desc[UR8][R16.64] ;  /* 0x0000000810107981 */ /* 0x000f62000c1e1900 */
[----:B------:R-:W-:-:S05]  /*14c0*/  IMAD.WIDE.U32 R6, R25, 0x4, R6 ;  /* 0x0000000419067825 */ /* 0x000fca00078e0006 */
[----:B------:R0:W5:Y:S01]  /*14d0*/  LDG.E R22, desc[UR8][R6.64] ;  /* 0x0000000806167981 */ /* 0x000162000c1e1900 */
[----:B------:R-:W-:Y:S01]  /*14e0*/  IADD3 R3, PT, PT, R3, 0x8, RZ ;  /* 0x0000000803037810 */ /* 0x000fe20007ffe0ff */
[----:B--2---:R-:W1:Y:S08]  /*14f0*/  F2I.TRUNC.NTZ R9, R9 ;  /* 0x0000000900097305 */ /* 0x004e70000020f100 */
[----:B---3--:R-:W2:Y:S01]  /*1500*/  F2I.TRUNC.NTZ R10, R10 ;  /* 0x0000000a000a7305 */ /* 0x008ea2000020f100 */
[----:B-1----:R-:W-:-:S07]  /*1510*/  I2FP.F32.S32 R21, R9 ;  /* 0x0000000900157245 */ /* 0x002fce0000201400 */
[----:B----4-:R-:W0:Y:S01]  /*1520*/  F2I.TRUNC.NTZ R19, R19 ;  /* 0x0000001300137305 */ /* 0x010e22000020f100 */
[----:B------:R-:W-:-:S04]  /*1530*/  FSETP.GEU.AND P1, PT, R24, R21, PT ;  /* 0x000000151800720b */ /* 0x000fc80003f2e000 */
[----:B------:R-:W-:-:S03]  /*1540*/  FSEL R21, R21, R24, !P1 ;  /* 0x0000001815157208 */ /* 0x000fc60004800000 */
[----:B-----5:R-:W1:Y:S01]  /*1550*/  F2I.TRUNC.NTZ R18, R18 ;  /* 0x0000001200127305 */ /* 0x020e62000020f100 */
[----:B--2---:R-:W-:-:S04]  /*1560*/  I2FP.F32.S32 R20, R10 ;  /* 0x0000000a00147245 */ /* 0x004fc80000201400 */
[----:B------:R-:W-:Y:S02]  /*1570*/  FSETP.GEU.AND P1, PT, R21, R20, PT ;  /* 0x000000141500720b */ /* 0x000fe40003f2e000 */
[----:B0-----:R-:W-:Y:S01]  /*1580*/  I2FP.F32.S32 R7, R19 ;  /* 0x0000001300077245 */ /* 0x001fe20000201400 */
[----:B------:R-:W0:Y:S01]  /*1590*/  F2I.TRUNC.NTZ R12, R12 ;  /* 0x0000000c000c7305 */ /* 0x000e22000020f100 */
[----:B------:R-:W-:-:S04]  /*15a0*/  FSEL R20, R20, R21, !P1 ;  /* 0x0000001514147208 */ /* 0x000fc80004800000 */
[----:B------:R-:W-:Y:S02]  /*15b0*/  FSETP.GEU.AND P1, PT, R20, R7, PT ;  /* 0x000000071400720b */ /* 0x000fe40003f2e000 */
[----:B-1----:R-:W-:Y:S01]  /*15c0*/  I2FP.F32.S32 R6, R18 ;  /* 0x0000001200067245 */ /* 0x002fe20000201400 */
[----:B------:R-:W1:Y:S01]  /*15d0*/  F2I.TRUNC.NTZ R11, R11 ;  /* 0x0000000b000b7305 */ /* 0x000e62000020f100 */
[----:B------:R-:W-:-:S04]  /*15e0*/  FSEL R7, R7, R20, !P1 ;  /* 0x0000001407077208 */ /* 0x000fc80004800000 */
[----:B------:R-:W-:-:S03]  /*15f0*/  FSETP.GEU.AND P1, PT, R7, R6, PT ;  /* 0x000000060700720b */ /* 0x000fc60003f2e000 */
[----:B------:R-:W2:Y:S01]  /*1600*/  F2I.TRUNC.NTZ R16, R16 ;  /* 0x0000001000107305 */ /* 0x000ea2000020f100 */
[----:B------:R-:W-:Y:S02]  /*1610*/  FSEL R6, R6, R7, !P1 ;  /* 0x0000000706067208 */ /* 0x000fe40004800000 */
[----:B0-----:R-:W-:-:S04]  /*1620*/  I2FP.F32.S32 R7, R12 ;  /* 0x0000000c00077245 */ /* 0x001fc80000201400 */
[----:B------:R-:W-:Y:S01]  /*1630*/  FSETP.GEU.AND P1, PT, R6, R7, PT ;  /* 0x000000070600720b */ /* 0x000fe20003f2e000 */
[----:B------:R-:W0:Y:S03]  /*1640*/  F2I.TRUNC.NTZ R22, R22 ;  /* 0x0000001600167305 */ /* 0x000e26000020f100 */
[----:B------:R-:W-:Y:S02]  /*1650*/  FSEL R6, R7, R6, !P1 ;  /* 0x0000000607067208 */ /* 0x000fe40004800000 */
[----:B-1----:R-:W-:Y:S02]  /*1660*/  I2FP.F32.S32 R7, R11 ;  /* 0x0000000b00077245 */ /* 0x002fe40000201400 */
[----:B--2---:R-:W-:Y:S02]  /*1670*/  I2FP.F32.S32 R9, R16 ;  /* 0x0000001000097245 */ /* 0x004fe40000201400 */
[----:B------:R-:W-:-:S04]  /*1680*/  FSETP.GEU.AND P1, PT, R6, R7, PT ;  /* 0x000000070600720b */ /* 0x000fc80003f2e000 */
[----:B------:R-:W-:Y:S02]  /*1690*/  FSEL R6, R7, R6, !P1 ;  /* 0x0000000607067208 */ /* 0x000fe40004800000 */
[----:B0-----:R-:W-:Y:S02]  /*16a0*/  I2FP.F32.S32 R7, R22 ;  /* 0x0000001600077245 */ /* 0x001fe40000201400 */
[----:B------:R-:W-:-:S04]  /*16b0*/  FSETP.GEU.AND P1, PT, R6, R9, PT ;  /* 0x000000090600720b */ /* 0x000fc80003f2e000 */
[----:B------:R-:W-:-:S04]  /*16c0*/  FSEL R6, R9, R6, !P1 ;  /* 0x0000000609067208 */ /* 0x000fc80004800000 */
[----:B------:R-:W-:-:S04]  /*16d0*/  FSETP.GEU.AND P1, PT, R6, R7, PT ;  /* 0x000000070600720b */ /* 0x000fc80003f2e000 */
[----:B------:R-:W-:-:S09]  /*16e0*/  FSEL R24, R7, R6, !P1 ;  /* 0x0000000607187208 */ /* 0x000fd20004800000 */
.L_x_12:
[----:B------:R-:W-:Y:S05]  /*16f0*/  BRA.U !UP1, `(.L_x_9) ;  /* 0x0000000109d07547 */ /* 0x000fea000b800000 */
[----:B------:R-:W-:Y:S02]  /*1700*/  UISETP.GE.U32.AND UP0, UPT, UR6, 0x4, UPT ;  /* 0x000000040600788c */ /* 0x000fe4000bf06070 */
[----:B------:R-:W-:-:S04]  /*1710*/  ULOP3.LUT UR4, UR5, 0x3, URZ, 0xc0, !UPT ;  /* 0x0000000305047892 */ /* 0x000fc8000f8ec0ff */
[----:B------:R-:W-:-:S03]  /*1720*/  UISETP.NE.AND UP1, UPT, UR4, URZ, UPT ;  /* 0x000000ff0400728c */ /* 0x000fc6000bf25270 */
[----:B------:R-:W-:Y:S08]  /*1730*/  BRA.U !UP0, `(.L_x_13) ;  /* 0x00000001087c7547 */ /* 0x000ff0000b800000 */
[----:B------:R-:W0:Y:S01]  /*1740*/  LDC.64 R6, c[0x0][0x380] ;  /* 0x0000e000ff067b82 */ /* 0x000e220000000a00 */
[----:B------:R-:W-:-:S05]  /*1750*/  IADD3 R8, PT, PT, R3, R8, RZ ;  /* 0x0000000803087210 */ /* 0x000fca0007ffe0ff */
[----:B------:R-:W-:-:S05]  /*1760*/  IMAD R11, R14, R8, R13 ;  /* 0x000000080e0b7224 */ /* 0x000fca00078e020d */
[----:B------:R-:W-:Y:S01]  /*1770*/  IADD3 R17, PT, PT, R14, R11, RZ ;  /* 0x0000000b0e117210 */ /* 0x000fe20007ffe0ff */
[----:B0-----:R-:W-:-:S03]  /*1780*/  IMAD.WIDE.U32 R8, R11, 0x4, R6 ;  /* 0x000000040b087825 */ /* 0x001fc600078e0006 */
[C---:B------:R-:W-:Y:S01]  /*1790*/  IADD3 R19, PT, PT, R14.reuse, R17, RZ ;  /* 0x000000110e137210 */ /* 0x040fe20007ffe0ff */
[--C-:B------:R-:W-:Y:S02]  /*17a0*/  IMAD.WIDE.U32 R10, R17, 0x4, R6.reuse ;  /* 0x00000004110a7825 */ /* 0x100fe400078e0006 */
[----:B------:R-:W2:Y:S02]  /*17b0*/  LDG.E R8, desc[UR8][R8.64] ;  /* 0x0000000808087981 */ /* 0x000ea4000c1e1900 */
[----:B------:R-:W-:Y:S02]  /*17c0*/  IMAD.WIDE.U32 R16, R19, 0x4, R6 ;  /* 0x0000000413107825 */ /* 0x000fe400078e0006 */
[----:B------:R-:W3:Y:S01]  /*17d0*/  LDG.E R10, desc[UR8][R10.64] ;  /* 0x000000080a0a7981 */ /* 0x000ee2000c1e1900 */
[----:B------:R-:W-:-:S03]  /*17e0*/  IADD3 R19, PT, PT, R14, R19, RZ ;  /* 0x000000130e137210 */ /* 0x000fc60007ffe0ff */
[----:B------:R-:W4:Y:S02]  /*17f0*/  LDG.E R16, desc[UR8][R16.64] ;  /* 0x0000000810107981 */ /* 0x000f24000c1e1900 */
[----:B------:R-:W-:-:S06]  /*1800*/  IMAD.WIDE.U32 R6, R19, 0x4, R6 ;  /* 0x0000000413067825 */ /* 0x000fcc00078e0006 */
[----:B------:R-:W5:Y:S01]  /*1810*/  LDG.E R6, desc[UR8][R6.64] ;  /* 0x0000000806067981 */ /* 0x000f62000c1e1900 */
[----:B------:R-:W-:Y:S01]  /*1820*/  IADD3 R3, PT, PT, R3, 0x4, RZ ;  /* 0x0000000403037810 */ /* 0x000fe20007ffe0ff */
[----:B--2---:R-:W0:Y:S08]  /*1830*/  F2I.TRUNC.NTZ R12, R8 ;  /* 0x00000008000c7305 */ /* 0x004e30000020f100 */
[----:B---3--:R-:W1:Y:S01]  /*1840*/  F2I.TRUNC.NTZ R18, R10 ;  /* 0x0000000a00127305 */ /* 0x008e62000020f100 */
[----:B0-----:R-:W-:-:S07]  /*1850*/  I2FP.F32.S32 R9, R12 ;  /* 0x0000000c00097245 */ /* 0x001fce0000201400 */
[----:B-----5:R-:W0:Y:S01]  /*1860*/  F2I.TRUNC.NTZ R11, R6 ;  /* 0x00000006000b7305 */ /* 0x020e22000020f100 */
[----:B------:R-:W-:-:S04]  /*1870*/  FSETP.GEU.AND P1, PT, R24, R9, PT ;  /* 0x000000091800720b */ /* 0x000fc80003f2e000 */
[----:B------:R-:W-:-:S03]  /*1880*/  FSEL R9, R9, R24, !P1 ;  /* 0x0000001809097208 */ /* 0x000fc60004800000 */
[----:B----4-:R-:W2:Y:S01]  /*1890*/  F2I.TRUNC.NTZ R12, R16 ;  /* 0x00000010000c7305 */ /* 0x010ea2000020f100 */
[----:B-1----:R-:W-:-:S04]  /*18a0*/  I2FP.F32.S32 R18, R18 ;  /* 0x0000001200127245 */ /* 0x002fc80000201400 */
[----:B------:R-:W-:Y:S02]  /*18b0*/  FSETP.GEU.AND P1, PT, R9, R18, PT ;  /* 0x000000120900720b */ /* 0x000fe40003f2e000 */
[----:B0-----:R-:W-:Y:S02]  /*18c0*/  I2FP.F32.S32 R24, R11 ;  /* 0x0000000b00187245 */ /* 0x001fe40000201400 */
[----:B------:R-:W-:Y:S02]  /*18d0*/  FSEL R9, R18, R9, !P1 ;  /* 0x0000000912097208 */ /* 0x000fe40004800000 */
[----:B--2---:R-:W-:-:S04]  /*18e0*/  I2FP.F32.S32 R12, R12 ;  /* 0x0000000c000c7245 */ /* 0x004fc80000201400 */
[----:B------:R-:W-:-:S04]  /*18f0*/  FSETP.GEU.AND P1, PT, R9, R12, PT ;  /* 0x0000000c0900720b */ /* 0x000fc80003f2e000 */
[----:B------:R-:W-:-:S04]  /*1900*/  FSEL R9, R12, R9, !P1 ;  /* 0x000000090c097208 */ /* 0x000fc80004800000 */
[----:B------:R-:W-:-:S04]  /*1910*/  FSETP.GEU.AND P1, PT, R9, R24, PT ;  /* 0x000000180900720b */ /* 0x000fc80003f2e000 */
[----:B------:R-:W-:-:S09]  /*1920*/  FSEL R24, R24, R9, !P1 ;  /* 0x0000000918187208 */ /* 0x000fd20004800000 */
.L_x_13:
[----:B------:R-:W-:Y:S05]  /*1930*/  BRA.U !UP1, `(.L_x_9) ;  /* 0x0000000109407547 */ /* 0x000fea000b800000 */
[----:B------:R-:W0:Y:S01]  /*1940*/  LDCU.64 UR6, c[0x0][0x390] ;  /* 0x00007200ff0677ac */ /* 0x000e220008000a00 */
[----:B------:R-:W1:Y:S01]  /*1950*/  LDC.64 R8, c[0x0][0x380] ;  /* 0x0000e000ff087b82 */ /* 0x000e620000000a00 */
[----:B------:R-:W-:Y:S01]  /*1960*/  IADD3 R3, PT, PT, R3, 0x5, R2 ;  /* 0x0000000503037810 */ /* 0x000fe20007ffe002 */
[----:B------:R-:W-:-:S04]  /*1970*/  UIADD3 UR4, UPT, UPT, -UR4, URZ, URZ ;  /* 0x000000ff04047290 */ /* 0x000fc8000fffe1ff */
[----:B0-----:R-:W-:-:S04]  /*1980*/  IMAD R6, R3, UR7, R0 ;  /* 0x0000000703067c24 */ /* 0x001fc8000f8e0200 */
[----:B------:R-:W-:-:S07]  /*1990*/  IMAD R3, R6, UR6, R15 ;  /* 0x0000000606037c24 */ /* 0x000fce000f8e020f */
.L_x_14:
[----:B-1----:R-:W-:-:S06]  /*19a0*/  IMAD.WIDE.U32 R6, R3, 0x4, R8 ;  /* 0x0000000403067825 */ /* 0x002fcc00078e0008 */
[----:B------:R-:W2:Y:S01]  /*19b0*/  LDG.E R6, desc[UR8][R6.64] ;  /* 0x0000000806067981 */ /* 0x000ea2000c1e1900 */
[----:B------:R-:W-:Y:S01]  /*19c0*/  UIADD3 UR4, UPT, UPT, UR4, 0x1, URZ ;  /* 0x0000000104047890 */ /* 0x000fe2000fffe0ff */
[----:B------:R-:W-:-:S03]  /*19d0*/  IADD3 R3, PT, PT, R14, R3, RZ ;  /* 0x000000030e037210 */ /* 0x000fc60007ffe0ff */
[----:B------:R-:W-:Y:S01]  /*19e0*/  UISETP.NE.AND UP0, UPT, UR4, URZ, UPT ;  /* 0x000000ff0400728c */ /* 0x000fe2000bf05270 */
[----:B--2---:R-:W0:Y:S02]  /*19f0*/  F2I.TRUNC.NTZ R10, R6 ;  /* 0x00000006000a7305 */ /* 0x004e24000020f100 */
[----:B0-----:R-:W-:-:S04]  /*1a00*/  I2FP.F32.S32 R11, R10 ;  /* 0x0000000a000b7245 */ /* 0x001fc80000201400 */
[----:B------:R-:W-:-:S04]  /*1a10*/  FSETP.GEU.AND P1, PT, R24, R11, PT ;  /* 0x0000000b1800720b */ /* 0x000fc80003f2e000 */
[----:B------:R-:W-:Y:S01]  /*1a20*/  FSEL R24, R11, R24, !P1 ;  /* 0x000000180b187208 */ /* 0x000fe20004800000 */
[----:B------:R-:W-:Y:S08]  /*1a30*/  BRA.U UP0, `(.L_x_14) ;  /* 0xfffffffd00d87547 */ /* 0x000ff0000b83ffff */
.L_x_9:
[----:B0-----:R-:W-:Y:S01]  /*1a40*/  HFMA2 R3, -RZ, RZ, 0, 0 ;  /* 0x00000000ff037431 */ /* 0x001fe200000001ff */
[----:B------:R-:W-:Y:S06]  /*1a50*/  @!P0 BRA `(.L_x_15) ;  /* 0x0000001000848947 */ /* 0x000fec0003800000 */
[----:B------:R-:W-:Y:S01]  /*1a60*/  UISETP.GE.U32.AND UP0, UPT, UR5, 0x8, UPT ;  /* 0x000000080500788c */ /* 0x000fe2000bf06070 */
[----:B------:R-:W-:Y:S01]  /*1a70*/  IADD3 R9, PT, PT, R2, 0x5, RZ ;  /* 0x0000000502097810 */ /* 0x000fe20007ffe0ff */
[----:B------:R-:W-:Y:S01]  /*1a80*/  UMOV UR4, URZ ;  /* 0x000000ff00047c82 */ /* 0x000fe20008000000 */
[----:B------:R-:W-:-:S06]  /*1a90*/  MOV R3, RZ ;  /* 0x000000ff00037202 */ /* 0x000fcc0000000f00 */
        /* <DEDUP_REMOVED lines=10> */
[----:B------:R-:W-:Y:S01]  /*1b40*/  IADD3 R23, PT, PT, R2, 0xc, RZ ;  /* 0x0000000c02177810 */ /* 0x000fe20007ffe0ff */
[--C-:B0-----:R-:W-:Y:S01]  /*1b50*/  IMAD R6, R3, UR11, R0.reuse ;  /* 0x0000000b03067c24 */ /* 0x101fe2000f8e0200 */
[----:B------:R-:W-:Y:S01]  /*1b60*/  MOV R3, RZ ;  /* 0x000000ff00037202 */ /* 0x000fe20000000f00 */
        /* <DEDUP_REMOVED lines=11> */
[--C-:B------:R-:W-:Y:S02]  /*1c20*/  IMAD R21, R16, UR10, R15.reuse ;  /* 0x0000000a10157c24 */ /* 0x100fe4000f8e020f */
[--C-:B------:R-:W-:Y:S02]  /*1c30*/  IMAD R23, R18, UR10, R15.reuse ;  /* 0x0000000a12177c24 */ /* 0x100fe4000f8e020f */
[--C-:B------:R-:W-:Y:S02]  /*1c40*/  IMAD R25, R20, UR10, R15.reuse ;  /* 0x0000000a14197c24 */ /* 0x100fe4000f8e020f */
[----:B------:R-:W-:-:S07]  /*1c50*/  IMAD R35, R22, UR10, R15 ;  /* 0x0000000a16237c24 */ /* 0x000fce000f8e020f */
.L_x_17:
[----:B-1----:R-:W0:Y:S02]  /*1c60*/  LDC.64 R26, c[0x0][0x380] ;  /* 0x0000e000ff1a7b82 */ /* 0x002e240000000a00 */
[----:B0-----:R-:W-:-:S06]  /*1c70*/  IMAD.WIDE.U32 R28, R35, 0x4, R26 ;  /* 0x00000004231c7825 */ /* 0x001fcc00078e001a */
[----:B------:R-:W2:Y:S01]  /*1c80*/  LDG.E R29, desc[UR8][R28.64] ;  /* 0x000000081c1d7981 */ /* 0x000ea2000c1e1900 */
[----:B------:R-:W-:Y:S01]  /*1c90*/  HFMA2 R8, -RZ, RZ, 0.96630859375, -0.0022525787353515625 ;  /* 0x3bbb989dff087431 */ /* 0x000fe200000001ff */
[----:B------:R-:W-:Y:S01]  /*1ca0*/  MOV R18, 0x437c0000 ;  /* 0x437c000000127802 */ /* 0x000fe20000000f00 */
[----:B--2---:R-:W-:Y:S01]  /*1cb0*/  FADD R31, R29, -R24 ;  /* 0x800000181d1f7221 */ /* 0x004fe20000000000 */
[----:B------:R-:W-:-:S04]  /*1cc0*/  IMAD.WIDE.U32 R28, R7, 0x4, R26 ;  /* 0x00000004071c7825 */ /* 0x000fc800078e001a */
[----:B------:R-:W-:-:S04]  /*1cd0*/  FFMA.SAT R33, R31, R8, 0.5 ;  /* 0x3f0000001f217423 */ /* 0x000fc80000002008 */
[----:B------:R-:W-:-:S04]  /*1ce0*/  FFMA.RM R33, R33, R18, 12582913 ;  /* 0x4b40000121217423 */ /* 0x000fc80000004012 */
[C---:B------:R-:W-:Y:S01]  /*1cf0*/  FADD R6, R33.reuse, -12583039 ;  /* 0xcb40007f21067421 */ /* 0x040fe20000000000 */
[----:B------:R-:W-:-:S03]  /*1d00*/  SHF.L.U32 R16, R33, 0x17, RZ ;  /* 0x0000001721107819 */ /* 0x000fc600000006ff */
[----:B------:R-:W-:-:S04]  /*1d10*/  FFMA R6, R31, 1.4426950216293334961, -R6 ;  /* 0x3fb8aa3b1f067823 */ /* 0x000fc80000000806 */
[----:B------:R-:W-:Y:S01]  /*1d20*/  FFMA R6, R31, 1.925963033500011079e-08, R6 ;  /* 0x32a570601f067823 */ /* 0x000fe20000000006 */
[----:B------:R-:W-:-:S03]  /*1d30*/  IMAD.WIDE.U32 R30, R35, 0x4, R4 ;  /* 0x00000004231e7825 */ /* 0x000fc600078e0004 */
[----:B------:R-:W0:Y:S02]  /*1d40*/  MUFU.EX2 R37, R6 ;  /* 0x0000000600257308 */ /* 0x000e240000000800 */
[----:B0-----:R-:W-:-:S05]  /*1d50*/  FMUL R16, R16, R37 ;  /* 0x0000002510107220 */ /* 0x001fca0000400000 */
[----:B------:R0:W-:Y:S04]  /*1d60*/  STG.E desc[UR8][R30.64], R16 ;  /* 0x000000101e007986 */ /* 0x0001e8000c101908 */
[----:B------:R-:W2:Y:S02]  /*1d70*/  LDG.E R29, desc[UR8][R28.64] ;  /* 0x000000081c1d7981 */ /* 0x000ea4000c1e1900 */
        /* <DEDUP_REMOVED lines=8> */
[----:B------:R-:W-:-:S05]  /*1e00*/  IMAD.WIDE.U32 R32, R7, 0x4, R4 ;  /* 0x0000000407207825 */ /* 0x000fca00078e0004 */
[----:B------:R-:W1:Y:S02]  /*1e10*/  MUFU.EX2 R10, R10 ;  /* 0x0000000a000a7308 */ /* 0x000e640000000800 */
[----:B-1----:R-:W-:-:S05]  /*1e20*/  FMUL R12, R12, R10 ;  /* 0x0000000a0c0c7220 */ /* 0x002fca0000400000 */
[----:B------:R-:W-:Y:S04]  /*1e30*/  STG.E desc[UR8][R32.64], R12 ;  /* 0x0000000c20007986 */ /* 0x000fe8000c101908 */
[----:B------:R-:W0:Y:S02]  /*1e40*/  LDG.E R29, desc[UR8][R28.64] ;  /* 0x000000081c1d7981 */ /* 0x000e24000c1e1900 */
[----:B0-----:R-:W-:Y:S01]  /*1e50*/  FADD R31, R29, -R24 ;  /* 0x800000181d1f7221 */ /* 0x001fe20000000000 */
        /* <DEDUP_REMOVED lines=8> */
[----:B------:R-:W0:Y:S02]  /*1ee0*/  MUFU.EX2 R6, R6 ;  /* 0x0000000600067308 */ /* 0x000e240000000800 */
[----:B0-----:R-:W-:-:S05]  /*1ef0*/  FMUL R10, R10, R6 ;  /* 0x000000060a0a7220 */ /* 0x001fca0000400000 */
[----:B------:R0:W-:Y:S04]  /*1f00*/  STG.E desc[UR8][R30.64], R10 ;  /* 0x0000000a1e007986 */ /* 0x0001e8000c101908 */
[----:B------:R-:W2:Y:S01]  /*1f10*/  LDG.E R29, desc[UR8][R28.64] ;  /* 0x000000081c1d7981 */ /* 0x000ea2000c1e1900 */
[----:B0-----:R-:W-:-:S04]  /*1f20*/  IMAD.WIDE.U32 R30, R19, 0x4, R26 ;  /* 0x00000004131e7825 */ /* 0x001fc800078e001a */
[----:B--2---:R-:W-:-:S04]  /*1f30*/  FADD R33, R29, -R24 ;  /* 0x800000181d217221 */ /* 0x004fc80000000000 */
        /* <DEDUP_REMOVED lines=9> */
[----:B------:R-:W-:Y:S04]  /*1fd0*/  STG.E desc[UR8][R32.64], R6 ;  /* 0x0000000620007986 */ /* 0x000fe8000c101908 */
        /* <DEDUP_REMOVED lines=27> */
[----:B------:R-:W-:-:S04]  /*2190*/  IMAD.WIDE.U32 R26, R25, 0x4, R26 ;  /* 0x00000004191a7825 */ /* 0x000fc800078e001a */
[----:B--2---:R-:W-:-:S04]  /*21a0*/  FADD R31, R29, -R24 ;  /* 0x800000181d1f7221 */ /* 0x004fc80000000000 */
[----:B------:R-:W-:-:S04]  /*21b0*/  FFMA.SAT R30, R31, R8, 0.5 ;  /* 0x3f0000001f1e7423 */ /* 0x000fc80000002008 */
[----:B------:R-:W-:-:S04]  /*21c0*/  FFMA.RM R30, R30, R18, 12582913 ;  /* 0x4b4000011e1e7423 */ /* 0x000fc80000004012 */
[C---:B------:R-:W-:Y:S01]  /*21d0*/  FADD R34, R30.reuse, -12583039 ;  /* 0xcb40007f1e227421 */ /* 0x040fe20000000000 */
[----:B------:R-:W-:-:S03]  /*21e0*/  SHF.L.U32 R22, R30, 0x17, RZ ;  /* 0x000000171e167819 */ /* 0x000fc600000006ff */
[----:B------:R-:W-:-:S04]  /*21f0*/  FFMA R34, R31, 1.4426950216293334961, -R34 ;  /* 0x3fb8aa3b1f227823 */ /* 0x000fc80000000822 */
[----:B------:R-:W-:-:S04]  /*2200*/  FFMA R34, R31, 1.925963033500011079e-08, R34 ;  /* 0x32a570601f227823 */ /* 0x000fc80000000022 */
[----:B------:R-:W1:Y:S02]  /*2210*/  MUFU.EX2 R31, R34 ;  /* 0x00000022001f7308 */ /* 0x000e640000000800 */
[----:B-1----:R-:W-:Y:S01]  /*2220*/  FMUL R22, R22, R31 ;  /* 0x0000001f16167220 */ /* 0x002fe20000400000 */
[----:B------:R-:W-:-:S05]  /*2230*/  IMAD.WIDE.U32 R30, R23, 0x4, R4 ;  /* 0x00000004171e7825 */ /* 0x000fca00078e0004 */
[----:B------:R1:W-:Y:S04]  /*2240*/  STG.E desc[UR8][R30.64], R22 ;  /* 0x000000161e007986 */ /* 0x0003e8000c101908 */
[----:B------:R-:W2:Y:S01]  /*2250*/  LDG.E R27, desc[UR8][R26.64] ;  /* 0x000000081a1b7981 */ /* 0x000ea2000c1e1900 */
[----:B------:R-:W-:Y:S01]  /*2260*/  FADD R3, R16, R3 ;  /* 0x0000000310037221 */ /* 0x000fe20000000000 */
[----:B------:R-:W-:Y:S01]  /*2270*/  UIADD3 UR6, UPT, UPT, UR6, 0x8, URZ ;  /* 0x0000000806067890 */ /* 0x000fe2000fffe0ff */
[C---:B------:R-:W-:Y:S02]  /*2280*/  LEA R7, R14.reuse, R7, 0x3 ;  /* 0x000000070e077211 */ /* 0x040fe400078e18ff */
[----:B------:R-:W-:Y:S01]  /*2290*/  FADD R3, R3, R12 ;  /* 0x0000000c03037221 */ /* 0x000fe20000000000 */
[----:B------:R-:W-:Y:S01]  /*22a0*/  UISETP.NE.AND UP0, UPT, UR6, URZ, UPT ;  /* 0x000000ff0600728c */ /* 0x000fe2000bf05270 */
[----:B------:R-:W-:-:S02]  /*22b0*/  LEA R11, R14, R11, 0x3 ;  /* 0x0000000b0e0b7211 */ /* 0x000fc400078e18ff */
[----:B------:R-:W-:Y:S01]  /*22c0*/  FADD R3, R3, R10 ;  /* 0x0000000a03037221 */ /* 0x000fe20000000000 */
[C---:B------:R-:W-:Y:S02]  /*22d0*/  LEA R17, R14.reuse, R17, 0x3 ;  /* 0x000000110e117211 */ /* 0x040fe400078e18ff */
[C---:B------:R-:W-:Y:S01]  /*22e0*/  LEA R19, R14.reuse, R19, 0x3 ;  /* 0x000000130e137211 */ /* 0x040fe200078e18ff */
[----:B------:R-:W-:Y:S01]  /*22f0*/  FADD R6, R3, R6 ;  /* 0x0000000603067221 */ /* 0x000fe20000000000 */
[C---:B------:R-:W-:Y:S02]  /*2300*/  LEA R21, R14.reuse, R21, 0x3 ;  /* 0x000000150e157211 */ /* 0x040fe400078e18ff */
[----:B------:R-:W-:Y:S01]  /*2310*/  LEA R23, R14, R23, 0x3 ;  /* 0x000000170e177211 */ /* 0x000fe200078e18ff */
[----:B------:R-:W-:Y:S01]  /*2320*/  FADD R37, R6, R37 ;  /* 0x0000002506257221 */ /* 0x000fe20000000000 */
[----:B------:R-:W-:-:S03]  /*2330*/  LEA R35, R14, R35, 0x3 ;  /* 0x000000230e237211 */ /* 0x000fc600078e18ff */
[----:B------:R-:W-:-:S04]  /*2340*/  FADD R37, R37, R20 ;  /* 0x0000001425257221 */ /* 0x000fc80000000000 */
[----:B------:R-:W-:Y:S01]  /*2350*/  FADD R37, R37, R22 ;  /* 0x0000001625257221 */ /* 0x000fe20000000000 */
[----:B--2---:R-:W-:Y:S01]  /*2360*/  FADD R29, R27, -R24 ;  /* 0x800000181b1d7221 */ /* 0x004fe20000000000 */
[----:B------:R-:W-:Y:S01]  /*2370*/  IMAD.WIDE.U32 R26, R25, 0x4, R4 ;  /* 0x00000004191a7825 */ /* 0x000fe200078e0004 */
[----:B------:R-:W-:-:S03]  /*2380*/  LEA R25, R14, R25, 0x3 ;  /* 0x000000190e197211 */ /* 0x000fc600078e18ff */
[----:B0-----:R-:W-:-:S04]  /*2390*/  FFMA.SAT R33, R29, R8, 0.5 ;  /* 0x3f0000001d217423 */ /* 0x001fc80000002008 */
[----:B------:R-:W-:-:S04]  /*23a0*/  FFMA.RM R33, R33, R18, 12582913 ;  /* 0x4b40000121217423 */ /* 0x000fc80000004012 */
[C---:B------:R-:W-:Y:S01]  /*23b0*/  FADD R8, R33.reuse, -12583039 ;  /* 0xcb40007f21087421 */ /* 0x040fe20000000000 */
[----:B------:R-:W-:-:S03]  /*23c0*/  SHF.L.U32 R33, R33, 0x17, RZ ;  /* 0x0000001721217819 */ /* 0x000fc600000006ff */
[----:B------:R-:W-:-:S04]  /*23d0*/  FFMA R8, R29, 1.4426950216293334961, -R8 ;  /* 0x3fb8aa3b1d087823 */ /* 0x000fc80000000808 */
[----:B------:R-:W-:-:S06]  /*23e0*/  FFMA R8, R29, 1.925963033500011079e-08, R8 ;  /* 0x32a570601d087823 */ /* 0x000fcc0000000008 */
[----:B------:R-:W0:Y:S02]  /*23f0*/  MUFU.EX2 R8, R8 ;  /* 0x0000000800087308 */ /* 0x000e240000000800 */
[----:B0-----:R-:W-:-:S04]  /*2400*/  FMUL R33, R33, R8 ;  /* 0x0000000821217220 */ /* 0x001fc80000400000 */
[----:B------:R-:W-:Y:S01]  /*2410*/  FADD R3, R37, R33 ;  /* 0x0000002125037221 */ /* 0x000fe20000000000 */
[----:B------:R1:W-:Y:S01]  /*2420*/  STG.E desc[UR8][R26.64], R33 ;  /* 0x000000211a007986 */ /* 0x0003e2000c101908 */
[----:B------:R-:W-:Y:S05]  /*2430*/  BRA.U UP0, `(.L_x_17) ;  /* 0xfffffff900087547 */ /* 0x000fea000b83ffff */
.L_x_16:
[----:B------:R-:W-:-:S09]  /*2440*/  ULOP3.LUT UP0, UR6, UR5, 0x7, URZ, 0xc0, !UPT ;  /* 0x0000000705067892 */ /* 0x000fd2000f80c0ff */
[----:B------:R-:W-:Y:S05]  /*2450*/  BRA.U !UP0, `(.L_x_15) ;  /* 0x0000000908047547 */ /* 0x000fea000b800000 */
[----:B------:R-:W-:Y:S02]  /*2460*/  UISETP.GE.U32.AND UP0, UPT, UR6, 0x4, UPT ;  /* 0x000000040600788c */ /* 0x000fe4000bf06070 */
[----:B------:R-:W-:-:S04]  /*2470*/  ULOP3.LUT UR7, UR5, 0x3, URZ, 0xc0, !UPT ;  /* 0x0000000305077892 */ /* 0x000fc8000f8ec0ff */
[----:B------:R-:W-:-:S03]  /*2480*/  UISETP.NE.AND UP1, UPT, UR7, URZ, UPT ;  /* 0x000000ff0700728c */ /* 0x000fc6000bf25270 */
[----:B------:R-:W-:Y:S08]  /*2490*/  BRA.U !UP0, `(.L_x_18) ;  /* 0x0000000508047547 */ /* 0x000ff0000b800000 */
[----:B------:R-:W0:Y:S01]  /*24a0*/  LDC.64 R6, c[0x0][0x380] ;  /* 0x0000e000ff067b82 */ /* 0x000e220000000a00 */
[----:B------:R-:W-:-:S05]  /*24b0*/  IADD3 R8, PT, PT, R9, UR4, RZ ;  /* 0x0000000409087c10 */ /* 0x000fca000fffe0ff */
[----:B------:R-:W-:-:S04]  /*24c0*/  IMAD R11, R14, R8, R13 ;  /* 0x000000080e0b7224 */ /* 0x000fc800078e020d */
        /* <DEDUP_REMOVED lines=8> */
[----:B------:R-:W-:-:S04]  /*2550*/  FADD R12, R21, -12583039 ;  /* 0xcb40007f150c7421 */ /* 0x000fc80000000000 */
[----:B------:R-:W-:-:S04]  /*2560*/  FFMA R12, R19, 1.4426950216293334961, -R12 ;  /* 0x3fb8aa3b130c7823 */ /* 0x000fc8000000080c */
[----:B------:R-:W-:Y:S01]  /*2570*/  FFMA R20, R19, 1.925963033500011079e-08, R12 ;  /* 0x32a5706013147823 */ /* 0x000fe2000000000c */
[----:B------:R-:W-:Y:S02]  /*2580*/  SHF.L.U32 R12, R21, 0x17, RZ ;  /* 0x00000017150c7819 */ /* 0x000fe400000006ff */
[----:B------:R-:W-:Y:S01]  /*2590*/  IADD3 R21, PT, PT, R14, R11, RZ ;  /* 0x0000000b0e157210 */ /* 0x000fe20007ffe0ff */
[----:B------:R-:W0:Y:S02]  /*25a0*/  MUFU.EX2 R19, R20 ;  /* 0x0000001400137308 */ /* 0x000e240000000800 */
[----:B0-----:R-:W-:Y:S02]  /*25b0*/  FMUL R12, R12, R19 ;  /* 0x000000130c0c7220 */ /* 0x001fe40000400000 */
[----:B------:R-:W-:-:S03]  /*25c0*/  IMAD.WIDE.U32 R18, R21, 0x4, R6 ;  /* 0x0000000415127825 */ /* 0x000fc600078e0006 */
[----:B------:R0:W-:Y:S04]  /*25d0*/  STG.E desc[UR8][R16.64], R12 ;  /* 0x0000000c10007986 */ /* 0x0001e8000c101908 */
[----:B------:R-:W2:Y:S01]  /*25e0*/  LDG.E R19, desc[UR8][R18.64] ;  /* 0x0000000812137981 */ /* 0x000ea2000c1e1900 */
[----:B0-----:R-:W-:-:S04]  /*25f0*/  IMAD.WIDE.U32 R16, R21, 0x4, R4 ;  /* 0x0000000415107825 */ /* 0x001fc800078e0004 */
[----:B--2---:R-:W-:-:S04]  /*2600*/  FADD R11, R19, -R24 ;  /* 0x80000018130b7221 */ /* 0x004fc80000000000 */
[----:B------:R-:W-:-:S04]  /*2610*/  FFMA.SAT R23, R11, R8, 0.5 ;  /* 0x3f0000000b177423 */ /* 0x000fc80000002008 */
[----:B------:R-:W-:-:S04]  /*2620*/  FFMA.RM R23, R23, R10, 12582913 ;  /* 0x4b40000117177423 */ /* 0x000fc8000000400a */
[----:B------:R-:W-:-:S04]  /*2630*/  FADD R20, R23, -12583039 ;  /* 0xcb40007f17147421 */ /* 0x000fc80000000000 */
[----:B------:R-:W-:-:S04]  /*2640*/  FFMA R20, R11, 1.4426950216293334961, -R20 ;  /* 0x3fb8aa3b0b147823 */ /* 0x000fc80000000814 */
[----:B------:R-:W-:Y:S01]  /*2650*/  FFMA R20, R11, 1.925963033500011079e-08, R20 ;  /* 0x32a570600b147823 */ /* 0x000fe20000000014 */
[----:B------:R-:W-:Y:S02]  /*2660*/  SHF.L.U32 R11, R23, 0x17, RZ ;  /* 0x00000017170b7819 */ /* 0x000fe400000006ff */
[----:B------:R-:W-:-:S03]  /*2670*/  IADD3 R23, PT, PT, R14, R21, RZ ;  /* 0x000000150e177210 */ /* 0x000fc60007ffe0ff */
[----:B------:R-:W0:Y:S02]  /*2680*/  MUFU.EX2 R20, R20 ;  /* 0x0000001400147308 */ /* 0x000e240000000800 */
[----:B------:R-:W-:-:S04]  /*2690*/  IMAD.WIDE.U32 R18, R23, 0x4, R6 ;  /* 0x0000000417127825 */ /* 0x000fc800078e0006 */
        /* <DEDUP_REMOVED lines=11> */
[----:B------:R-:W-:-:S05]  /*2750*/  IADD3 R21, PT, PT, R14, R23, RZ ;  /* 0x000000170e157210 */ /* 0x000fca0007ffe0ff */
[----:B------:R-:W0:Y:S01]  /*2760*/  MUFU.EX2 R20, R20 ;  /* 0x0000001400147308 */ /* 0x000e220000000800 */
[----:B------:R-:W-:-:S04]  /*2770*/  IMAD.WIDE.U32 R6, R21, 0x4, R6 ;  /* 0x0000000415067825 */ /* 0x000fc800078e0006 */
[----:B0-----:R-:W-:-:S05]  /*2780*/  FMUL R25, R25, R20 ;  /* 0x0000001419197220 */ /* 0x001fca0000400000 */
[----:B------:R0:W-:Y:S04]  /*2790*/  STG.E desc[UR8][R16.64], R25 ;  /* 0x0000001910007986 */ /* 0x0001e8000c101908 */
[----:B------:R-:W2:Y:S01]  /*27a0*/  LDG.E R7, desc[UR8][R6.64] ;  /* 0x0000000806077981 */ /* 0x000ea2000c1e1900 */
[----:B------:R-:W-:Y:S01]  /*27b0*/  FADD R12, R3, R12 ;  /* 0x0000000c030c7221 */ /* 0x000fe20000000000 */
[----:B------:R-:W-:-:S03]  /*27c0*/  UIADD3 UR4, UPT, UPT, UR4, 0x4, URZ ;  /* 0x0000000404047890 */ /* 0x000fc6000fffe0ff */
[----:B------:R-:W-:-:S04]  /*27d0*/  FADD R12, R12, R11 ;  /* 0x0000000b0c0c7221 */ /* 0x000fc80000000000 */
[----:B------:R-:W-:Y:S01]  /*27e0*/  FADD R12, R12, R25 ;  /* 0x000000190c0c7221 */ /* 0x000fe20000000000 */
        /* <DEDUP_REMOVED lines=8> */
[----:B------:R-:W2:Y:S02]  /*2870*/  MUFU.EX2 R8, R8 ;  /* 0x0000000800087308 */ /* 0x000ea40000000800 */
[----:B--2---:R-:W-:-:S04]  /*2880*/  FMUL R23, R23, R8 ;  /* 0x0000000817177220 */ /* 0x004fc80000400000 */
[----:B------:R-:W-:Y:S01]  /*2890*/  FADD R3, R12, R23 ;  /* 0x000000170c037221 */ /* 0x000fe20000000000 */
[----:B------:R0:W-:Y:S06]  /*28a0*/  STG.E desc[UR8][R18.64], R23 ;  /* 0x0000001712007986 */ /* 0x0001ec000c101908 */
.L_x_18:
[----:B------:R-:W-:Y:S05]  /*28b0*/  BRA.U !UP1, `(.L_x_15) ;  /* 0x0000000109ec7547 */ /* 0x000fea000b800000 */
[----:B------:R-:W-:Y:S02]  /*28c0*/  UISETP.NE.AND UP0, UPT, UR7, 0x1, UPT ;  /* 0x000000010700788c */ /* 0x000fe4000bf05270 */
[----:B------:R-:W-:-:S04]  /*28d0*/  ULOP3.LUT UR6, UR5, 0x1, URZ, 0xc0, !UPT ;  /* 0x0000000105067892 */ /* 0x000fc8000f8ec0ff */
[----:B------:R-:W-:-:S03]  /*28e0*/  UISETP.NE.U32.AND UP1, UPT, UR6, 0x1, UPT ;  /* 0x000000010600788c */ /* 0x000fc6000bf25070 */
[----:B------:R-:W-:Y:S08]  /*28f0*/  BRA.U !UP0, `(.L_x_19) ;  /* 0x00000001088c7547 */ /* 0x000ff0000b800000 */
[----:B------:R-:W2:Y:S01]  /*2900*/  LDC.64 R6, c[0x0][0x380] ;  /* 0x0000e000ff067b82 */ /* 0x000ea20000000a00 */
[----:B------:R-:W-:-:S05]  /*2910*/  IADD3 R8, PT, PT, R9, UR4, RZ ;  /* 0x0000000409087c10 */ /* 0x000fca000fffe0ff */
[----:B0-----:R-:W-:-:S04]  /*2920*/  IMAD R19, R14, R8, R13 ;  /* 0x000000080e137224 */ /* 0x001fc800078e020d */
[----:B--2---:R-:W-:-:S06]  /*2930*/  IMAD.WIDE.U32 R10, R19, 0x4, R6 ;  /* 0x00000004130a7825 */ /* 0x004fcc00078e0006 */
[----:B------:R-:W2:Y:S01]  /*2940*/  LDG.E R11, desc[UR8][R10.64] ;  /* 0x000000080a0b7981 */ /* 0x000ea2000c1e1900 */
[----:B------:R-:W-:Y:S01]  /*2950*/  HFMA2 R21, -RZ, RZ, 0.96630859375, -0.0022525787353515625 ;  /* 0x3bbb989dff157431 */ /* 0x000fe200000001ff */
[----:B------:R-:W-:Y:S02]  /*2960*/  MOV R23, 0x437c0000 ;  /* 0x437c000000177802 */ /* 0x000fe40000000f00 */
[----:B------:R-:W-:-:S05]  /*2970*/  IADD3 R25, PT, PT, R14, R19, RZ ;  /* 0x000000130e197210 */ /* 0x000fca0007ffe0ff */
[----:B------:R-:W-:-:S04]  /*2980*/  IMAD.WIDE.U32 R6, R25, 0x4, R6 ;  /* 0x0000000419067825 */ /* 0x000fc800078e0006 */
[----:B--2---:R-:W-:Y:S01]  /*2990*/  FADD R8, R11, -R24 ;  /* 0x800000180b087221 */ /* 0x004fe20000000000 */
[----:B------:R-:W-:-:S04]  /*29a0*/  IMAD.WIDE.U32 R10, R19, 0x4, R4 ;  /* 0x00000004130a7825 */ /* 0x000fc800078e0004 */
[----:B------:R-:W-:-:S04]  /*29b0*/  FFMA.SAT R12, R8, R21, 0.5 ;  /* 0x3f000000080c7423 */ /* 0x000fc80000002015 */
[----:B------:R-:W-:-:S04]  /*29c0*/  FFMA.RM R12, R12, R23, 12582913 ;  /* 0x4b4000010c0c7423 */ /* 0x000fc80000004017 */
[C---:B------:R-:W-:Y:S01]  /*29d0*/  FADD R17, R12.reuse, -12583039 ;  /* 0xcb40007f0c117421 */ /* 0x040fe20000000000 */
[----:B------:R-:W-:-:S03]  /*29e0*/  SHF.L.U32 R12, R12, 0x17, RZ ;  /* 0x000000170c0c7819 */ /* 0x000fc600000006ff */
[----:B------:R-:W-:-:S04]  /*29f0*/  FFMA R17, R8, 1.4426950216293334961, -R17 ;  /* 0x3fb8aa3b08117823 */ /* 0x000fc80000000811 */
[----:B------:R-:W-:-:S06]  /*2a00*/  FFMA R17, R8, 1.925963033500011079e-08, R17 ;  /* 0x32a5706008117823 */ /* 0x000fcc0000000011 */
[----:B------:R-:W0:Y:S02]  /*2a10*/  MUFU.EX2 R17, R17 ;  /* 0x0000001100117308 */ /* 0x000e240000000800 */
[----:B0-----:R-:W-:-:S05]  /*2a20*/  FMUL R12, R12, R17 ;  /* 0x000000110c0c7220 */ /* 0x001fca0000400000 */
[----:B------:R2:W-:Y:S04]  /*2a30*/  STG.E desc[UR8][R10.64], R12 ;  /* 0x0000000c0a007986 */ /* 0x0005e8000c101908 */
[----:B------:R-:W3:Y:S01]  /*2a40*/  LDG.E R7, desc[UR8][R6.64] ;  /* 0x0000000806077981 */ /* 0x000ee2000c1e1900 */
[----:B------:R-:W-:Y:S01]  /*2a50*/  FADD R3, R3, R12 ;  /* 0x0000000c03037221 */ /* 0x000fe20000000000 */
[----:B------:R-:W-:Y:S01]  /*2a60*/  UIADD3 UR4, UPT, UPT, UR4, 0x2, URZ ;  /* 0x0000000204047890 */ /* 0x000fe2000fffe0ff */
[----:B---3--:R-:W-:-:S04]  /*2a70*/  FADD R8, R7, -R24 ;  /* 0x8000001807087221 */ /* 0x008fc80000000000 */
        /* <DEDUP_REMOVED lines=8> */
[----:B0-----:R-:W-:-:S04]  /*2b00*/  FMUL R18, R18, R19 ;  /* 0x0000001312127220 */ /* 0x001fc80000400000 */
[----:B------:R-:W-:Y:S01]  /*2b10*/  FADD R3, R3, R18 ;  /* 0x0000001203037221 */ /* 0x000fe20000000000 */
[----:B------:R2:W-:Y:S06]  /*2b20*/  STG.E desc[UR8][R16.64], R18 ;  /* 0x0000001210007986 */ /* 0x0005ec000c101908 */
.L_x_19:
[----:B------:R-:W-:Y:S05]  /*2b30*/  BRA.U UP1, `(.L_x_15) ;  /* 0x00000001014c7547 */ /* 0x000fea000b800000 */
[----:B------:R-:W3:Y:S01]  /*2b40*/  LDC.64 R6, c[0x0][0x380] ;  /* 0x0000e000ff067b82 */ /* 0x000ee20000000a00 */
[----:B------:R-:W-:-:S05]  /*2b50*/  IADD3 R9, PT, PT, R9, UR4, RZ ;  /* 0x0000000409097c10 */ /* 0x000fca000fffe0ff */
[----:B------:R-:W-:-:S04]  /*2b60*/  IMAD R9, R14, R9, R13 ;  /* 0x000000090e097224 */ /* 0x000fc800078e020d */
[----:B---3--:R-:W-:-:S06]  /*2b70*/  IMAD.WIDE.U32 R6, R9, 0x4, R6 ;  /* 0x0000000409067825 */ /* 0x008fcc00078e0006 */
[----:B------:R-:W3:Y:S01]  /*2b80*/  LDG.E R7, desc[UR8][R6.64] ;  /* 0x0000000806077981 */ /* 0x000ee2000c1e1900 */
[----:B--2---:R-:W-:Y:S01]  /*2b90*/  HFMA2 R11, -RZ, RZ, 0.96630859375, -0.0022525787353515625 ;  /* 0x3bbb989dff0b7431 */ /* 0x004fe200000001ff */
[----:B0-----:R-:W-:Y:S01]  /*2ba0*/  MOV R17, 0x437c0000 ;  /* 0x437c000000117802 */ /* 0x001fe20000000f00 */
[----:B------:R-:W-:-:S04]  /*2bb0*/  IMAD.WIDE.U32 R4, R9, 0x4, R4 ;  /* 0x0000000409047825 */ /* 0x000fc800078e0004 */
[----:B---3--:R-:W-:-:S04]  /*2bc0*/  FADD R24, R7, -R24 ;  /* 0x8000001807187221 */ /* 0x008fc80000000000 */
[----:B------:R-:W-:-:S04]  /*2bd0*/  FFMA.SAT R8, R24, R11, 0.5 ;  /* 0x3f00000018087423 */ /* 0x000fc8000000200b */
        /* <DEDUP_REMOVED lines=8> */
[----:B------:R3:W-:Y:S06]  /*2c60*/  STG.E desc[UR8][R4.64], R8 ;  /* 0x0000000804007986 */ /* 0x0007ec000c101908 */
.L_x_15:
[----:B------:R-:W-:Y:S05]  /*2c70*/  @!P0 EXIT ;  /* 0x000000000000894d */ /* 0x000fea0003800000 */
[----:B------:R-:W-:Y:S01]  /*2c80*/  UISETP.GE.U32.AND UP0, UPT, UR5, 0x8, UPT ;  /* 0x000000080500788c */ /* 0x000fe2000bf06070 */
[----:B--2---:R-:W-:Y:S01]  /*2c90*/  IADD3 R12, PT, PT, R2, 0x5, RZ ;  /* 0x00000005020c7810 */ /* 0x004fe20007ffe0ff */
[----:B------:R-:W-:Y:S01]  /*2ca0*/  ULOP3.LUT UR6, UR5, 0x7, URZ, 0xc0, !UPT ;  /* 0x0000000705067892 */ /* 0x000fe2000f8ec0ff */
[----:B------:R-:W-:-:S06]  /*2cb0*/  UMOV UR4, URZ ;  /* 0x000000ff00047c82 */ /* 0x000fcc0008000000 */
[----:B------:R-:W-:Y:S05]  /*2cc0*/  BRA.U !UP0, `(.L_x_20) ;  /* 0x0000000908b07547 */ /* 0x000fea000b800000 */
[----:B------:R-:W2:Y:S01]  /*2cd0*/  LDCU.64 UR10, c[0x0][0x390] ;  /* 0x00007200ff0a77ac */ /* 0x000ea20008000a00 */
[----:B0-----:R-:W0:Y:S01]  /*2ce0*/  LDC.64 R18, c[0x0][0x388] ;  /* 0x0000e200ff127b82 */ /* 0x001e220000000a00 */
[C---:B---3--:R-:W-:Y:S02]  /*2cf0*/  IADD3 R5, PT, PT, R2.reuse, 0x6, RZ ;  /* 0x0000000602057810 */ /* 0x048fe40007ffe0ff */
[C---:B------:R-:W-:Y:S01]  /*2d00*/  IADD3 R7, PT, PT, R2.reuse, 0x7, RZ ;  /* 0x0000000702077810 */ /* 0x040fe20007ffe0ff */
[----:B------:R-:W-:Y:S01]  /*2d10*/  ULOP3.LUT UR4, UR5, 0xfffffff8, URZ, 0xc0, !UPT ;  /* 0xfffffff805047892 */ /* 0x000fe2000f8ec0ff */
[C---:B------:R-:W-:Y:S02]  /*2d20*/  IADD3 R9, PT, PT, R2.reuse, 0x8, RZ ;  /* 0x0000000802097810 */ /* 0x040fe40007ffe0ff */
[C---:B------:R-:W-:Y:S01]  /*2d30*/  IADD3 R11, PT, PT, R2.reuse, 0x9, RZ ;  /* 0x00000009020b7810 */ /* 0x040fe20007ffe0ff */
[----:B------:R-:W-:Y:S01]  /*2d40*/  UIADD3 UR5, UPT, UPT, -UR4, URZ, URZ ;  /* 0x000000ff04057290 */ /* 0x000fe2000fffe1ff */
[----:B------:R-:W-:-:S02]  /*2d50*/  IADD3 R17, PT, PT, R2, 0xa, RZ ;  /* 0x0000000a02117810 */ /* 0x000fc40007ffe0ff */
[C---:B------:R-:W-:Y:S02]  /*2d60*/  IADD3 R21, PT, PT, R2.reuse, 0xb, RZ ;  /* 0x0000000b02157810 */ /* 0x040fe40007ffe0ff */
[----:B------:R-:W-:Y:S01]  /*2d70*/  IADD3 R23, PT, PT, R2, 0xc, RZ ;  /* 0x0000000c02177810 */ /* 0x000fe20007ffe0ff */
[--C-:B--2---:R-:W-:Y:S02]  /*2d80*/  IMAD R2, R5, UR11, R0.reuse ;  /* 0x0000000b05027c24 */ /* 0x104fe4000f8e0200 */
[--C-:B------:R-:W-:Y:S02]  /*2d90*/  IMAD R10, R7, UR11, R0.reuse ;  /* 0x0000000b070a7c24 */ /* 0x100fe4000f8e0200 */
[--C-:B------:R-:W-:Y:S02]  /*2da0*/  IMAD R4, R9, UR11, R0.reuse ;  /* 0x0000000b09047c24 */ /* 0x100fe4000f8e0200 */
[--C-:B------:R-:W-:Y:S02]  /*2db0*/  IMAD R8, R11, UR11, R0.reuse ;  /* 0x0000000b0b087c24 */ /* 0x100fe4000f8e0200 */
[----:B------:R-:W-:-:S02]  /*2dc0*/  IMAD R6, R17, UR11, R0 ;  /* 0x0000000b11067c24 */ /* 0x000fc4000f8e0200 */
[--C-:B------:R-:W-:Y:S02]  /*2dd0*/  IMAD R16, R21, UR11, R0.reuse ;  /* 0x0000000b15107c24 */ /* 0x100fe4000f8e0200 */
[--C-:B------:R-:W-:Y:S02]  /*2de0*/  IMAD R20, R23, UR11, R0.reuse ;  /* 0x0000000b17147c24 */ /* 0x100fe4000f8e0200 */
[----:B------:R-:W-:Y:S02]  /*2df0*/  IMAD R0, R12, UR11, R0 ;  /* 0x0000000b0c007c24 */ /* 0x000fe4000f8e0200 */
[--C-:B------:R-:W-:Y:S02]  /*2e00*/  IMAD R9, R4, UR10, R15.reuse ;  /* 0x0000000a04097c24 */ /* 0x100fe4000f8e020f */
[--C-:B------:R-:W-:Y:S02]  /*2e10*/  IMAD R7, R6, UR10, R15.reuse ;  /* 0x0000000a06077c24 */ /* 0x100fe4000f8e020f */
[----:B------:R-:W-:-:S02]  /*2e20*/  IMAD R11, R2, UR10, R15 ;  /* 0x0000000a020b7c24 */ /* 0x000fc4000f8e020f */
[--C-:B------:R-:W-:Y:S02]  /*2e30*/  IMAD R10, R10, UR10, R15.reuse ;  /* 0x0000000a0a0a7c24 */ /* 0x100fe4000f8e020f */
[--C-:B------:R-:W-:Y:S02]  /*2e40*/  IMAD R8, R8, UR10, R15.reuse ;  /* 0x0000000a08087c24 */ /* 0x100fe4000f8e020f */
[--C-:B------:R-:W-:Y:S02]  /*2e50*/  IMAD R6, R16, UR10, R15.reuse ;  /* 0x0000000a10067c24 */ /* 0x100fe4000f8e020f */
[--C-:B------:R-:W-:Y:S02]  /*2e60*/  IMAD R5, R20, UR10, R15.reuse ;  /* 0x0000000a14057c24 */ /* 0x100fe4000f8e020f */
[----:B------:R-:W-:-:S07]  /*2e70*/  IMAD R4, R0, UR10, R15 ;  /* 0x0000000a00047c24 */ /* 0x000fce000f8e020f */
.L_x_37:
[----:B0-----:R-:W-:-:S05]  /*2e80*/  IMAD.WIDE.U32 R16, R4, 0x4, R18 ;  /* 0x0000000404107825 */ /* 0x001fca00078e0012 */
[----:B------:R-:W2:Y:S01]  /*2e90*/  LDG.E R0, desc[UR8][R16.64] ;  /* 0x0000000810007981 */ /* 0x000ea2000c1e1900 */
[----:B------:R-:W0:Y:S01]  /*2ea0*/  MUFU.RCP R2, R3 ;  /* 0x0000000300027308 */ /* 0x000e220000001000 */
[----:B------:R-:W-:Y:S01]  /*2eb0*/  BSSY.RECONVERGENT B2, `(.L_x_21) ;  /* 0x000000b000027945 */ /* 0x000fe20003800200 */
[----:B0-----:R-:W-:-:S04]  /*2ec0*/  FFMA R15, R2, -R3, 1 ;  /* 0x3f800000020f7423 */ /* 0x001fc80000000803 */
[----:B------:R-:W-:Y:S02]  /*2ed0*/  FFMA R15, R2, R15, R2 ;  /* 0x0000000f020f7223 */ /* 0x000fe40000000002 */
[----:B--2---:R-:W0:Y:S02]  /*2ee0*/  FCHK P0, R0, R3 ;  /* 0x0000000300007302 */ /* 0x004e240000000000 */
[----:B------:R-:W-:-:S04]  /*2ef0*/  FFMA R2, R0, R15, RZ ;  /* 0x0000000f00027223 */ /* 0x000fc800000000ff */
[----:B------:R-:W-:-:S04]  /*2f00*/  FFMA R20, R2, -R3, R0 ;  /* 0x8000000302147223 */ /* 0x000fc80000000000 */
[----:B------:R-:W-:Y:S01]  /*2f10*/  FFMA R15, R15, R20, R2 ;  /* 0x000000140f0f7223 */ /* 0x000fe20000000002 */
[----:B0-----:R-:W-:Y:S06]  /*2f20*/  @!P0 BRA `(.L_x_22) ;  /* 0x00000000000c8947 */ /* 0x001fec0003800000 */
[----:B-1----:R-:W-:-:S07]  /*2f30*/  MOV R22, 0x2f50 ;  /* 0x00002f5000167802 */ /* 0x002fce0000000f00 */
[----:B------:R-:W-:Y:S05]  /*2f40*/  CALL.REL.NOINC `($__internal_1_$__cuda_sm3x_div_rn_noftz_f32_slowpath) ;  /* 0x00000014003c7944 */ /* 0x000fea0003c00000 */
[----:B------:R-:W-:-:S07]  /*2f50*/  MOV R15, R0 ;  /* 0x00000000000f7202 */ /* 0x000fce0000000f00 */
.L_x_22:
[----:B------:R-:W-:Y:S05]  /*2f60*/  BSYNC.RECONVERGENT B2 ;  /* 0x0000000000027941 */ /* 0x000fea0003800200 */
.L_x_21:
[----:B------:R-:W-:Y:S01]  /*2f70*/  IMAD.WIDE.U32 R20, R11, 0x4, R18 ;  /* 0x000000040b147825 */ /* 0x000fe200078e0012 */
[----:B------:R0:W-:Y:S04]  /*2f80*/  STG.E desc[UR8][R16.64], R15 ;  /* 0x0000000f10007986 */ /* 0x0001e8000c101908 */
[----:B------:R-:W2:Y:S01]  /*2f90*/  LDG.E R25, desc[UR8][R20.64] ;  /* 0x0000000814197981 */ /* 0x000ea2000c1e1900 */
[----:B------:R-:W3:Y:S01]  /*2fa0*/  MUFU.RCP R0, R3 ;  /* 0x0000000300007308 */ /* 0x000ee20000001000 */
[----:B------:R-:W-:Y:S01]  /*2fb0*/  BSSY.RECONVERGENT B2, `(.L_x_23) ;  /* 0x000000c000027945 */ /* 0x000fe20003800200 */
[----:B---3--:R-:W-:-:S04]  /*2fc0*/  FFMA R23, R0, -R3, 1 ;  /* 0x3f80000000177423 */ /* 0x008fc80000000803 */
[----:B------:R-:W-:Y:S02]  /*2fd0*/  FFMA R0, R0, R23, R0 ;  /* 0x0000001700007223 */ /* 0x000fe40000000000 */
[----:B--2---:R-:W2:Y:S02]  /*2fe0*/  FCHK P0, R25, R3 ;  /* 0x0000000319007302 */ /* 0x004ea40000000000 */
[----:B------:R-:W-:-:S04]  /*2ff0*/  FFMA R2, R0, R25, RZ ;  /* 0x0000001900027223 */ /* 0x000fc800000000ff */
[----:B------:R-:W-:-:S04]  /*3000*/  FFMA R23, R2, -R3, R25 ;  /* 0x8000000302177223 */ /* 0x000fc80000000019 */
[----:B------:R-:W-:Y:S01]  /*3010*/  FFMA R23, R0, R23, R2 ;  /* 0x0000001700177223 */ /* 0x000fe20000000002 */
[----:B0-2---:R-:W-:Y:S06]  /*3020*/  @!P0 BRA `(.L_x_24) ;  /* 0x0000000000108947 */ /* 0x005fec0003800000 */
[----:B------:R-:W-:Y:S02]  /*3030*/  MOV R0, R25 ;  /* 0x0000001900007202 */ /* 0x000fe40000000f00 */
[----:B-1----:R-:W-:-:S07]  /*3040*/  MOV R22, 0x3060 ;  /* 0x0000306000167802 */ /* 0x002fce0000000f00 */
[----:B------:R-:W-:Y:S05]  /*3050*/  CALL.REL.NOINC `($__internal_1_$__cuda_sm3x_div_rn_noftz_f32_slowpath) ;  /* 0x0000001000f87944 */ /* 0x000fea0003c00000 */
[----:B------:R-:W-:-:S07]  /*3060*/  MOV R23, R0 ;  /* 0x0000000000177202 */ /* 0x000fce0000000f00 */
.L_x_24:
[----:B------:R-:W-:Y:S05]  /*3070*/  BSYNC.RECONVERGENT B2 ;  /* 0x0000000000027941 */ /* 0x000fea0003800200 */
.L_x_23:
        /* <DEDUP_REMOVED lines=16> */
.L_x_26:
[----:B------:R-:W-:Y:S05]  /*3180*/  BSYNC.RECONVERGENT B2 ;  /* 0x0000000000027941 */ /* 0x000fea0003800200 */
.L_x_25:
        /* <DEDUP_REMOVED lines=16> */
.L_x_28:
[----:B------:R-:W-:Y:S05]  /*3290*/  BSYNC.RECONVERGENT B2 ;  /* 0x0000000000027941 */ /* 0x000fea0003800200 */
.L_x_27:
        /* <DEDUP_REMOVED lines=16> */
.L_x_30:
[----:B------:R-:W-:Y:S05]  /*33a0*/  BSYNC.RECONVERGENT B2 ;  /* 0x0000000000027941 */ /* 0x000fea0003800200 */
.L_x_29:
        /* <DEDUP_REMOVED lines=16> */
.L_x_32:
[----:B------:R-:W-:Y:S05]  /*34b0*/  BSYNC.RECONVERGENT B2 ;  /* 0x0000000000027941 */ /* 0x000fea0003800200 */
.L_x_31:
        /* <DEDUP_REMOVED lines=16> */
.L_x_34:
[----:B------:R-:W-:Y:S05]  /*35c0*/  BSYNC.RECONVERGENT B2 ;  /* 0x0000000000027941 */ /* 0x000fea0003800200 */
.L_x_33:
        /* <DEDUP_REMOVED lines=15> */
.L_x_36:
[----:B------:R-:W-:Y:S05]  /*36c0*/  BSYNC.RECONVERGENT B2 ;  /* 0x0000000000027941 */ /* 0x000fea0003800200 */
.L_x_35:
[----:B------:R2:W-:Y:S01]  /*36d0*/  STG.E desc[UR8][R20.64], R0 ;  /* 0x0000000014007986 */ /* 0x0005e2000c101908 */
[----:B------:R-:W-:Y:S01]  /*36e0*/  UIADD3 UR5, UPT, UPT, UR5, 0x8, URZ ;  /* 0x0000000805057890 */ /* 0x000fe2000fffe0ff */
[C---:B------:R-:W-:Y:S02]  /*36f0*/  LEA R11, R14.reuse, R11, 0x3 ;  /* 0x0000000b0e0b7211 */ /* 0x040fe400078e18ff */
[C---:B------:R-:W-:Y:S01]  /*3700*/  LEA R10, R14.reuse, R10, 0x3 ;  /* 0x0000000a0e0a7211 */ /* 0x040fe200078e18ff */
[----:B------:R-:W-:Y:S01]  /*3710*/  UISETP.NE.AND UP0, UPT, UR5, URZ, UPT ;  /* 0x000000ff0500728c */ /* 0x000fe2000bf05270 */
[C---:B------:R-:W-:Y:S02]  /*3720*/  LEA R9, R14.reuse, R9, 0x3 ;  /* 0x000000090e097211 */ /* 0x040fe400078e18ff */
[C---:B------:R-:W-:Y:S02]  /*3730*/  LEA R8, R14.reuse, R8, 0x3 ;  /* 0x000000080e087211 */ /* 0x040fe400078e18ff */
[----:B------:R-:W-:-:S02]  /*3740*/  LEA R7, R14, R7, 0x3 ;  /* 0x000000070e077211 */ /* 0x000fc400078e18ff */
[C---:B------:R-:W-:Y:S02]  /*3750*/  LEA R6, R14.reuse, R6, 0x3 ;  /* 0x000000060e067211 */ /* 0x040fe400078e18ff */
[C---:B------:R-:W-:Y:S02]  /*3760*/  LEA R5, R14.reuse, R5, 0x3 ;  /* 0x000000050e057211 */ /* 0x040fe400078e18ff */
[----:B------:R-:W-:Y:S01]  /*3770*/  LEA R4, R14, R4, 0x3 ;  /* 0x000000040e047211 */ /* 0x000fe200078e18ff */
[----:B--2---:R-:W-:Y:S06]  /*3780*/  BRA.U UP0, `(.L_x_37) ;  /* 0xfffffff500bc7547 */ /* 0x004fec000b83ffff */
.L_x_20:
[----:B------:R-:W-:-:S13]  /*3790*/  ISETP.NE.AND P0, PT, RZ, UR6, PT ;  /* 0x00000006ff007c0c */ /* 0x000fda000bf05270 */
[----:B------:R-:W-:Y:S05]  /*37a0*/  @!P0 EXIT ;  /* 0x000000000000894d */ /* 0x000fea0003800000 */
[----:B------:R-:W2:Y:S01]  /*37b0*/  LDCU UR5, c[0x0][0x398] ;  /* 0x00007300ff0577ac */ /* 0x000ea20008000800 */
[----:B------:R-:W-:Y:S02]  /*37c0*/  UISETP.GE.U32.AND UP0, UPT, UR6, 0x4, UPT ;  /* 0x000000040600788c */ /* 0x000fe4000bf06070 */
[----:B--2---:R-:W-:-:S07]  /*37d0*/  ULOP3.LUT UR5, UR5, 0x3, URZ, 0xc0, !UPT ;  /* 0x0000000305057892 */ /* 0x004fce000f8ec0ff */
[----:B------:R-:W-:Y:S05]  /*37e0*/  BRA.U !UP0, `(.L_x_38) ;  /* 0x0000000508347547 */ /* 0x000fea000b800000 */
[----:B------:R-:W2:Y:S01]  /*37f0*/  LDC.64 R6, c[0x0][0x388] ;  /* 0x0000e200ff067b82 */ /* 0x000ea20000000a00 */
[----:B---3--:R-:W-:-:S05]  /*3800*/  IADD3 R5, PT, PT, R12, UR4, RZ ;  /* 0x000000040c057c10 */ /* 0x008fca000fffe0ff */
[----:B------:R-:W-:-:S04]  /*3810*/  IMAD R5, R14, R5, R13 ;  /* 0x000000050e057224 */ /* 0x000fc800078e020d */
[----:B--2---:R-:W-:-:S05]  /*3820*/  IMAD.WIDE.U32 R6, R5, 0x4, R6 ;  /* 0x0000000405067825 */ /* 0x004fca00078e0006 */
        /* <DEDUP_REMOVED lines=9> */
[----:B--2---:R-:W-:Y:S06]  /*38c0*/  @!P0 BRA `(.L_x_40) ;  /* 0x0000000000108947 */ /* 0x004fec0003800000 */
[----:B------:R-:W-:Y:S02]  /*38d0*/  MOV R0, R15 ;  /* 0x0000000f00007202 */ /* 0x000fe40000000f00 */
[----:B-1----:R-:W-:-:S07]  /*38e0*/  MOV R22, 0x3900 ;  /* 0x0000390000167802 */ /* 0x002fce0000000f00 */
[----:B0-----:R-:W-:Y:S05]  /*38f0*/  CALL.REL.NOINC `($__internal_1_$__cuda_sm3x_div_rn_noftz_f32_slowpath) ;  /* 0x0000000800d07944 */ /* 0x001fea0003c00000 */
[----:B------:R-:W-:-:S07]  /*3900*/  MOV R11, R0 ;  /* 0x00000000000b7202 */ /* 0x000fce0000000f00 */
.L_x_40:
[----:B------:R-:W-:Y:S05]  /*3910*/  BSYNC.RECONVERGENT B2 ;  /* 0x0000000000027941 */ /* 0x000fea0003800200 */
.L_x_39:
[----:B------:R-:W2:Y:S01]  /*3920*/  LDC.64 R8, c[0x0][0x388] ;  /* 0x0000e200ff087b82 */ /* 0x000ea20000000a00 */
[----:B------:R-:W-:Y:S01]  /*3930*/  IADD3 R5, PT, PT, R14, R5, RZ ;  /* 0x000000050e057210 */ /* 0x000fe20007ffe0ff */
[----:B------:R3:W-:Y:S04]  /*3940*/  STG.E desc[UR8][R6.64], R11 ;  /* 0x0000000b06007986 */ /* 0x0007e8000c101908 */
[----:B--2---:R-:W-:-:S05]  /*3950*/  IMAD.WIDE.U32 R8, R5, 0x4, R8 ;  /* 0x0000000405087825 */ /* 0x004fca00078e0008 */
[----:B0-----:R-:W2:Y:S01]  /*3960*/  LDG.E R17, desc[UR8][R8.64] ;  /* 0x0000000808117981 */ /* 0x001ea2000c1e1900 */
        /* <DEDUP_REMOVED lines=8> */
[----:B0--3--:R-:W-:Y:S06]  /*39f0*/  @!P0 BRA `(.L_x_42) ;  /* 0x0000000000108947 */ /* 0x009fec0003800000 */
[----:B------:R-:W-:Y:S02]  /*3a00*/  MOV R0, R17 ;  /* 0x0000001100007202 */ /* 0x000fe40000000f00 */
[----:B-1----:R-:W-:-:S07]  /*3a10*/  MOV R22, 0x3a30 ;  /* 0x00003a3000167802 */ /* 0x002fce0000000f00 */
[----:B------:R-:W-:Y:S05]  /*3a20*/  CALL.REL.NOINC `($__internal_1_$__cuda_sm3x_div_rn_noftz_f32_slowpath) ;  /* 0x0000000800847944 */ /* 0x000fea0003c00000 */
[----:B------:R-:W-:-:S07]  /*3a30*/  MOV R15, R0 ;  /* 0x00000000000f7202 */ /* 0x000fce0000000f00 */
.L_x_42:
[----:B------:R-:W-:Y:S05]  /*3a40*/  BSYNC.RECONVERGENT B2 ;  /* 0x0000000000027941 */ /* 0x000fea0003800200 */
.L_x_41:
[----:B------:R-:W0:Y:S01]  /*3a50*/  LDC.64 R6, c[0x0][0x388] ;  /* 0x0000e200ff067b82 */ /* 0x000e220000000a00 */
[----:B------:R-:W-:Y:S01]  /*3a60*/  IADD3 R5, PT, PT, R14, R5, RZ ;  /* 0x000000050e057210 */ /* 0x000fe20007ffe0ff */
[----:B------:R2:W-:Y:S04]  /*3a70*/  STG.E desc[UR8][R8.64], R15 ;  /* 0x0000000f08007986 */ /* 0x0005e8000c101908 */
[----:B0-----:R-:W-:-:S05]  /*3a80*/  IMAD.WIDE.U32 R6, R5, 0x4, R6 ;  /* 0x0000000405067825 */ /* 0x001fca00078e0006 */
[----:B------:R-:W3:Y:S01]  /*3a90*/  LDG.E R17, desc[UR8][R6.64] ;  /* 0x0000000806117981 */ /* 0x000ee2000c1e1900 */
[----:B------:R-:W0:Y:S01]  /*3aa0*/  MUFU.RCP R0, R3 ;  /* 0x0000000300007308 */ /* 0x000e220000001000 */
[----:B------:R-:W-:Y:S01]  /*3ab0*/  BSSY.RECONVERGENT B2, `(.L_x_43) ;  /* 0x000000c000027945 */ /* 0x000fe20003800200 */
[----:B0-----:R-:W-:-:S04]  /*3ac0*/  FFMA R11, R0, -R3, 1 ;  /* 0x3f800000000b7423 */ /* 0x001fc80000000803 */
[----:B------:R-:W-:Y:S02]  /*3ad0*/  FFMA R0, R0, R11, R0 ;  /* 0x0000000b00007223 */ /* 0x000fe40000000000 */
[----:B---3--:R-:W0:Y:S02]  /*3ae0*/  FCHK P0, R17, R3 ;  /* 0x0000000311007302 */ /* 0x008e240000000000 */
        /* <DEDUP_REMOVED lines=8> */
.L_x_44:
[----:B------:R-:W-:Y:S05]  /*3b70*/  BSYNC.RECONVERGENT B2 ;  /* 0x0000000000027941 */ /* 0x000fea0003800200 */
.L_x_43:
        /* <DEDUP_REMOVED lines=17> */
.L_x_46:
[----:B------:R-:W-:Y:S05]  /*3c90*/  BSYNC.RECONVERGENT B2 ;  /* 0x0000000000027941 */ /* 0x000fea0003800200 */
.L_x_45:
[----:B------:R2:W-:Y:S01]  /*3ca0*/  STG.E desc[UR8][R4.64], R0 ;  /* 0x0000000004007986 */ /* 0x0005e2000c101908 */
[----:B------:R-:W-:-:S12]  /*3cb0*/  UIADD3 UR4, UPT, UPT, UR4, 0x4, URZ ;  /* 0x0000000404047890 */ /* 0x000fd8000fffe0ff */
.L_x_38:
[----:B------:R-:W-:-:S13]  /*3cc0*/  ISETP.NE.AND P0, PT, RZ, UR5, PT ;  /* 0x00000005ff007c0c */ /* 0x000fda000bf05270 */
[----:B------:R-:W-:Y:S05]  /*3cd0*/  @!P0 EXIT ;  /* 0x000000000000894d */ /* 0x000fea0003800000 */
[----:B------:R-:W-:-:S09]  /*3ce0*/  UISETP.NE.AND UP0, UPT, UR5, 0x1, UPT ;  /* 0x000000010500788c */ /* 0x000fd2000bf05270 */
[----:B------:R-:W-:Y:S05]  /*3cf0*/  BRA.U !UP0, `(.L_x_47) ;  /* 0x00000001089c7547 */ /* 0x000fea000b800000 */
[----:B------:R-:W4:Y:S01]  /*3d00*/  LDC.64 R6, c[0x0][0x388] ;  /* 0x0000e200ff067b82 */ /* 0x000f220000000a00 */
[----:B--23--:R-:W-:-:S05]  /*3d10*/  IADD3 R5, PT, PT, R12, UR4, RZ ;  /* 0x000000040c057c10 */ /* 0x00cfca000fffe0ff */
[----:B------:R-:W-:-:S04]  /*3d20*/  IMAD R5, R14, R5, R13 ;  /* 0x000000050e057224 */ /* 0x000fc800078e020d */
[----:B----4-:R-:W-:-:S05]  /*3d30*/  IMAD.WIDE.U32 R6, R5, 0x4, R6 ;  /* 0x0000000405067825 */ /* 0x010fca00078e0006 */
        /* <DEDUP_REMOVED lines=14> */
.L_x_49:
[----:B------:R-:W-:Y:S05]  /*3e20*/  BSYNC.RECONVERGENT B2 ;  /* 0x0000000000027941 */ /* 0x000fea0003800200 */
.L_x_48:
[----:B------:R-:W2:Y:S01]  /*3e30*/  LDC.64 R8, c[0x0][0x388] ;  /* 0x0000e200ff087b82 */ /* 0x000ea20000000a00 */
[----:B------:R-:W-:Y:S01]  /*3e40*/  IADD3 R5, PT, PT, R14, R5, RZ ;  /* 0x000000050e057210 */ /* 0x000fe20007ffe0ff */
[----:B------:R3:W-:Y:S04]  /*3e50*/  STG.E desc[UR8][R6.64], R11 ;  /* 0x0000000b06007986 */ /* 0x0007e8000c101908 */
[----:B--2---:R-:W-:-:S05]  /*3e60*/  IMAD.WIDE.U32 R4, R5, 0x4, R8 ;  /* 0x0000000405047825 */ /* 0x004fca00078e0008 */
[----:B------:R-:W2:Y:S01]  /*3e70*/  LDG.E R15, desc[UR8][R4.64] ;  /* 0x00000008040f7981 */ /* 0x000ea2000c1e1900 */
[----:B------:R-:W4:Y:S01]  /*3e80*/  MUFU.RCP R0, R3 ;  /* 0x0000000300007308 */ /* 0x000f220000001000 */
[----:B------:R-:W-:Y:S01]  /*3e90*/  BSSY.RECONVERGENT B2, `(.L_x_50) ;  /* 0x000000b000027945 */ /* 0x000fe20003800200 */
[----:B----4-:R-:W-:-:S04]  /*3ea0*/  FFMA R9, R0, -R3, 1 ;  /* 0x3f80000000097423 */ /* 0x010fc80000000803 */
[----:B------:R-:W-:Y:S02]  /*3eb0*/  FFMA R0, R0, R9, R0 ;  /* 0x0000000900007223 */ /* 0x000fe40000000000 */
[----:B--2---:R-:W2:Y:S02]  /*3ec0*/  FCHK P0, R15, R3 ;  /* 0x000000030f007302 */ /* 0x004ea40000000000 */
[----:B------:R-:W-:-:S04]  /*3ed0*/  FFMA R2, R0, R15, RZ ;  /* 0x0000000f00027223 */ /* 0x000fc800000000ff */
[----:B------:R-:W-:-:S04]  /*3ee0*/  FFMA R9, R2, -R3, R15 ;  /* 0x8000000302097223 */ /* 0x000fc8000000000f */
[----:B------:R-:W-:Y:S01]  /*3ef0*/  FFMA R0, R0, R9, R2 ;  /* 0x0000000900007223 */ /* 0x000fe20000000002 */
[----:B--23--:R-:W-:Y:S06]  /*3f00*/  @!P0 BRA `(.L_x_51) ;  /* 0x00000000000c8947 */ /* 0x00cfec0003800000 */
[----:B------:R-:W-:Y:S02]  /*3f10*/  MOV R0, R15 ;  /* 0x0000000f00007202 */ /* 0x000fe40000000f00 */
[----:B-1----:R-:W-:-:S07]  /*3f20*/  MOV R22, 0x3f40 ;  /* 0x00003f4000167802 */ /* 0x002fce0000000f00 */
[----:B0-----:R-:W-:Y:S05]  /*3f30*/  CALL.REL.NOINC `($__internal_1_$__cuda_sm3x_div_rn_noftz_f32_slowpath) ;  /* 0x0000000400407944 */ /* 0x001fea0003c00000 */
.L_x_51:
[----:B------:R-:W-:Y:S05]  /*3f40*/  BSYNC.RECONVERGENT B2 ;  /* 0x0000000000027941 */ /* 0x000fea0003800200 */
.L_x_50:
[----:B------:R4:W-:Y:S01]  /*3f50*/  STG.E desc[UR8][R4.64], R0 ;  /* 0x0000000004007986 */ /* 0x0009e2000c101908 */
[----:B------:R-:W-:-:S12]  /*3f60*/  UIADD3 UR4, UPT, UPT, UR4, 0x2, URZ ;  /* 0x0000000204047890 */ /* 0x000fd8000fffe0ff */
.L_x_47:
[----:B--2-4-:R-:W2:Y:S02]  /*3f70*/  LDC R0, c[0x0][0x398] ;  /* 0x0000e600ff007b82 */ /* 0x014ea40000000800 */
[----:B--2---:R-:W-:-:S04]  /*3f80*/  LOP3.LUT R0, R0, 0x1, RZ, 0xc0, !PT ;  /* 0x0000000100007812 */ /* 0x004fc800078ec0ff */
[----:B------:R-:W-:-:S13]  /*3f90*/  ISETP.NE.U32.AND P0, PT, R0, 0x1, PT ;  /* 0x000000010000780c */ /* 0x000fda0003f05070 */
[----:B------:R-:W-:Y:S05]  /*3fa0*/  @P0 EXIT ;  /* 0x000000000000094d */ /* 0x000fea0003800000 */
[----:B---3--:R-:W2:Y:S01]  /*3fb0*/  LDC.64 R4, c[0x0][0x388] ;  /* 0x0000e200ff047b82 */ /* 0x008ea20000000a00 */
[----:B------:R-:W-:-:S05]  /*3fc0*/  IADD3 R12, PT, PT, R12, UR4, RZ ;  /* 0x000000040c0c7c10 */ /* 0x000fca000fffe0ff */
        /* <DEDUP_REMOVED lines=15> */
.L_x_53:
[----:B------:R-:W-:Y:S05]  /*40c0*/  BSYNC.RECONVERGENT B2 ;  /* 0x0000000000027941 */ /* 0x000fea0003800200 */
.L_x_52:
[----:B------:R-:W-:Y:S01]  /*40d0*/  STG.E desc[UR8][R4.64], R0 ;  /* 0x0000000004007986 */ /* 0x000fe2000c101908 */
[----:B------:R-:W-:Y:S05]  /*40e0*/  EXIT ;  /* 0x000000000000794d */ /* 0x000fea0003800000 */
        .weak           $__internal_0_$__cuda_sm20_rcp_rn_f32_slowpath
        .type           $__internal_0_$__cuda_sm20_rcp_rn_f32_slowpath,@function
        .size           $__internal_0_$__cuda_sm20_rcp_rn_f32_slowpath,($__internal_1_$__cuda_sm3x_div_rn_noftz_f32_slowpath - $__internal_0_$__cuda_sm20_rcp_rn_f32_slowpath)
$__internal_0_$__cuda_sm20_rcp_rn_f32_slowpath:
[----:B------:R-:W-:Y:S01]  /*40f0*/  SHF.L.U32 R3, R4, 0x1, RZ ;  /* 0x0000000104037819 */ /* 0x000fe200000006ff */
[----:B------:R-:W-:Y:S03]  /*4100*/  BSSY.RECONVERGENT B1, `(.L_x_54) ;  /* 0x0000030000017945 */ /* 0x000fe60003800200 */
[----:B------:R-:W-:-:S04]  /*4110*/  SHF.R.U32.HI R16, RZ, 0x18, R3 ;  /* 0x00000018ff107819 */ /* 0x000fc80000011603 */
[----:B------:R-:W-:-:S13]  /*4120*/  ISETP.NE.U32.AND P0, PT, R16, RZ, PT ;  /* 0x000000ff1000720c */ /* 0x000fda0003f05070 */
[----:B------:R-:W-:Y:S05]  /*4130*/  @P0 BRA `(.L_x_55) ;  /* 0x0000000000280947 */ /* 0x000fea0003800000 */
[----:B------:R-:W-:-:S04]  /*4140*/  SHF.L.U32 R3, R4, 0x1, RZ ;  /* 0x0000000104037819 */ /* 0x000fc800000006ff */
[----:B------:R-:W-:-:S13]  /*4150*/  ISETP.NE.AND P0, PT, R3, RZ, PT ;  /* 0x000000ff0300720c */ /* 0x000fda0003f05270 */
[----:B------:R-:W-:Y:S01]  /*4160*/  @P0 FFMA R8, R4, 1.84467440737095516160e+19, RZ ;  /* 0x5f80000004080823 */ /* 0x000fe200000000ff */
[----:B------:R-:W-:Y:S08]  /*4170*/  @!P0 MUFU.RCP R7, R4 ;  /* 0x0000000400078308 */ /* 0x000ff00000001000 */
[----:B------:R-:W0:Y:S02]  /*4180*/  @P0 MUFU.RCP R3, R8 ;  /* 0x0000000800030308 */ /* 0x000e240000001000 */
[----:B0-----:R-:W-:-:S04]  /*4190*/  @P0 FFMA R10, R8, R3, -1 ;  /* 0xbf800000080a0423 */ /* 0x001fc80000000003 */
[----:B------:R-:W-:-:S04]  /*41a0*/  @P0 FADD.FTZ R10, -R10, -RZ ;  /* 0x800000ff0a0a0221 */ /* 0x000fc80000010100 */
[----:B------:R-:W-:-:S04]  /*41b0*/  @P0 FFMA R3, R3, R10, R3 ;  /* 0x0000000a03030223 */ /* 0x000fc80000000003 */
[----:B------:R-:W-:Y:S01]  /*41c0*/  @P0 FFMA R7, R3, 1.84467440737095516160e+19, RZ ;  /* 0x5f80000003070823 */ /* 0x000fe200000000ff */
[----:B------:R-:W-:Y:S06]  /*41d0*/  BRA `(.L_x_56) ;  /* 0x0000000000887947 */ /* 0x000fec0003800000 */
.L_x_55:
[----:B------:R-:W-:-:S04]  /*41e0*/  IADD3 R17, PT, PT, R16, -0xfd, RZ ;  /* 0xffffff0310117810 */ /* 0x000fc80007ffe0ff */
[----:B------:R-:W-:-:S13]  /*41f0*/  ISETP.GT.U32.AND P0, PT, R17, 0x1, PT ;  /* 0x000000011100780c */ /* 0x000fda0003f04070 */
[----:B------:R-:W-:Y:S05]  /*4200*/  @P0 BRA `(.L_x_57) ;  /* 0x0000000000780947 */ /* 0x000fea0003800000 */
[----:B------:R-:W-:Y:S01]  /*4210*/  LOP3.LUT R3, R4, 0x7fffff, RZ, 0xc0, !PT ;  /* 0x007fffff04037812 */ /* 0x000fe200078ec0ff */
[----:B------:R-:W-:-:S03]  /*4220*/  HFMA2 R12, -RZ, RZ, 0, 1.78813934326171875e-07 ;  /* 0x00000003ff0c7431 */ /* 0x000fc600000001ff */
[----:B------:R-:W-:-:S04]  /*4230*/  LOP3.LUT R3, R3, 0x3f800000, RZ, 0xfc, !PT ;  /* 0x3f80000003037812 */ /* 0x000fc800078efcff */
[----:B------:R-:W0:Y:S01]  /*4240*/  MUFU.RCP R8, R3 ;  /* 0x0000000300087308 */ /* 0x000e220000001000 */
[----:B------:R-:W-:Y:S01]  /*4250*/  SHF.L.U32 R12, R12, R17, RZ ;  /* 0x000000110c0c7219 */ /* 0x000fe200000006ff */
[----:B0-----:R-:W-:-:S04]  /*4260*/  FFMA R7, R3, R8, -1 ;  /* 0xbf80000003077423 */ /* 0x001fc80000000008 */
[----:B------:R-:W-:-:S04]  /*4270*/  FADD.FTZ R7, -R7, -RZ ;  /* 0x800000ff07077221 */ /* 0x000fc80000010100 */
[CCC-:B------:R-:W-:Y:S01]  /*4280*/  FFMA.RM R10, R8.reuse, R7.reuse, R8.reuse ;  /* 0x00000007080a7223 */ /* 0x1c0fe20000004008 */
[----:B------:R-:W-:-:S04]  /*4290*/  FFMA.RP R11, R8, R7, R8 ;  /* 0x00000007080b7223 */ /* 0x000fc80000008008 */
[C---:B------:R-:W-:Y:S02]  /*42a0*/  LOP3.LUT R7, R10.reuse, 0x7fffff, RZ, 0xc0, !PT ;  /* 0x007fffff0a077812 */ /* 0x040fe400078ec0ff */
[----:B------:R-:W-:Y:S02]  /*42b0*/  FSETP.NEU.FTZ.AND P0, PT, R10, R11, PT ;  /* 0x0000000b0a00720b */ /* 0x000fe40003f1d000 */
[----:B------:R-:W-:Y:S02]  /*42c0*/  LOP3.LUT R7, R7, 0x800000, RZ, 0xfc, !PT ;  /* 0x0080000007077812 */ /* 0x000fe400078efcff */
[----:B------:R-:W-:Y:S02]  /*42d0*/  SEL R8, RZ, 0xffffffff, !P0 ;  /* 0xffffffffff087807 */ /* 0x000fe40004000000 */
[----:B------:R-:W-:Y:S02]  /*42e0*/  LOP3.LUT R12, R12, R7, RZ, 0xc0, !PT ;  /* 0x000000070c0c7212 */ /* 0x000fe400078ec0ff */
[----:B------:R-:W-:-:S02]  /*42f0*/  IADD3 R8, PT, PT, -R8, RZ, RZ ;  /* 0x000000ff08087210 */ /* 0x000fc40007ffe1ff */
[-C--:B------:R-:W-:Y:S02]  /*4300*/  SHF.R.U32.HI R12, RZ, R17.reuse, R12 ;  /* 0x00000011ff0c7219 */ /* 0x080fe4000001160c */
[----:B------:R-:W-:Y:S02]  /*4310*/  LOP3.LUT P1, RZ, R8, R17, R7, 0xf8, !PT ;  /* 0x0000001108ff7212 */ /* 0x000fe4000782f807 */
[C---:B------:R-:W-:Y:S02]  /*4320*/  LOP3.LUT P0, RZ, R12.reuse, 0x1, RZ, 0xc0, !PT ;  /* 0x000000010cff7812 */ /* 0x040fe4000780c0ff */
[----:B------:R-:W-:Y:S02]  /*4330*/  LOP3.LUT P2, RZ, R12, 0x2, RZ, 0xc0, !PT ;  /* 0x000000020cff7812 */ /* 0x000fe4000784c0ff */
[----:B------:R-:W-:Y:S02]  /*4340*/  IADD3 R8, PT, PT, R16, -0xfc, RZ ;  /* 0xffffff0410087810 */ /* 0x000fe40007ffe0ff */
[----:B------:R-:W-:-:S02]  /*4350*/  PLOP3.LUT P0, PT, P0, P1, P2, 0xe0, 0x0 ;  /* 0x000000000000781c */ /* 0x000fc40000703c20 */
[----:B------:R-:W-:Y:S02]  /*4360*/  LOP3.LUT P1, RZ, R4, 0x7fffff, RZ, 0xc0, !PT ;  /* 0x007fffff04ff7812 */ /* 0x000fe4000782c0ff */
[----:B------:R-:W-:Y:S02]  /*4370*/  SEL R3, RZ, 0x1, !P0 ;  /* 0x00000001ff037807 */ /* 0x000fe40004000000 */
[----:B------:R-:W-:Y:S02]  /*4380*/  SHF.R.U32.HI R7, RZ, R8, R7 ;  /* 0x00000008ff077219 */ /* 0x000fe40000011607 */
[----:B------:R-:W-:-:S04]  /*4390*/  IADD3 R3, PT, PT, -R3, RZ, RZ ;  /* 0x000000ff03037210 */ /* 0x000fc80007ffe1ff */
[----:B------:R-:W-:-:S13]  /*43a0*/  ISETP.GE.AND P0, PT, R3, RZ, PT ;  /* 0x000000ff0300720c */ /* 0x000fda0003f06270 */
[----:B------:R-:W-:-:S04]  /*43b0*/  @!P0 IADD3 R7, PT, PT, R7, 0x1, RZ ;  /* 0x0000000107078810 */ /* 0x000fc80007ffe0ff */
[----:B------:R-:W-:-:S04]  /*43c0*/  @!P1 SHF.L.U32 R7, R7, 0x1, RZ ;  /* 0x0000000107079819 */ /* 0x000fc800000006ff */
[----:B------:R-:W-:Y:S01]  /*43d0*/  LOP3.LUT R7, R7, 0x80000000, R4, 0xf8, !PT ;  /* 0x8000000007077812 */ /* 0x000fe200078ef804 */
[----:B------:R-:W-:Y:S06]  /*43e0*/  BRA `(.L_x_56) ;  /* 0x0000000000047947 */ /* 0x000fec0003800000 */
.L_x_57:
[----:B------:R0:W1:Y:S02]  /*43f0*/  MUFU.RCP R7, R4 ;  /* 0x0000000400077308 */ /* 0x0000640000001000 */
.L_x_56:
[----:B------:R-:W-:Y:S05]  /*4400*/  BSYNC.RECONVERGENT B1 ;  /* 0x0000000000017941 */ /* 0x000fea0003800200 */
.L_x_54:
[----:B-1----:R-:W-:Y:S01]  /*4410*/  MOV R3, R7 ;  /* 0x0000000700037202 */ /* 0x002fe20000000f00 */
[----:B------:R-:W-:-:S04]  /*4420*/  HFMA2 R7, -RZ, RZ, 0, 0 ;  /* 0x00000000ff077431 */ /* 0x000fc800000001ff */
[----:B0-----:R-:W-:Y:S05]  /*4430*/  RET.REL.NODEC R6 `(_Z14gpuRegionLayerPKfPfjjjj) ;  /* 0xffffffb806f07950 */ /* 0x001fea0003c3ffff */
        .weak           $__internal_1_$__cuda_sm3x_div_rn_noftz_f32_slowpath
        .type           $__internal_1_$__cuda_sm3x_div_rn_noftz_f32_slowpath,@function
        .size           $__internal_1_$__cuda_sm3x_div_rn_noftz_f32_slowpath,(.L_x_71 - $__internal_1_$__cuda_sm3x_div_rn_noftz_f32_slowpath)
$__internal_1_$__cuda_sm3x_div_rn_noftz_f32_slowpath:
[----:B------:R-:W-:Y:S01]  /*4440*/  SHF.R.U32.HI R2, RZ, 0x17, R3 ;  /* 0x00000017ff027819 */ /* 0x000fe20000011603 */
[----:B------:R-:W-:Y:S01]  /*4450*/  BSSY.RECONVERGENT B0, `(.L_x_58) ;  /* 0x0000064000007945 */ /* 0x000fe20003800200 */
[----:B------:R-:W-:Y:S02]  /*4460*/  SHF.R.U32.HI R23, RZ, 0x17, R0 ;  /* 0x00000017ff177819 */ /* 0x000fe40000011600 */
[----:B------:R-:W-:Y:S02]  /*4470*/  LOP3.LUT R2, R2, 0xff, RZ, 0xc0, !PT ;  /* 0x000000ff02027812 */ /* 0x000fe400078ec0ff */
[----:B------:R-:W-:Y:S02]  /*4480*/  LOP3.LUT R23, R23, 0xff, RZ, 0xc0, !PT ;  /* 0x000000ff17177812 */ /* 0x000fe400078ec0ff */
[----:B------:R-:W-:Y:S02]  /*4490*/  IADD3 R24, PT, PT, R2, -0x1, RZ ;  /* 0xffffffff02187810 */ /* 0x000fe40007ffe0ff */
[----:B------:R-:W-:-:S02]  /*44a0*/  IADD3 R15, PT, PT, R23, -0x1, RZ ;  /* 0xffffffff170f7810 */ /* 0x000fc40007ffe0ff */
[----:B------:R-:W-:Y:S02]  /*44b0*/  ISETP.GT.U32.AND P0, PT, R24, 0xfd, PT ;  /* 0x000000fd1800780c */ /* 0x000fe40003f04070 */
[----:B------:R-:W-:Y:S02]  /*44c0*/  MOV R25, R3 ;  /* 0x0000000300197202 */ /* 0x000fe40000000f00 */
[----:B------:R-:W-:-:S13]  /*44d0*/  ISETP.GT.U32.OR P0, PT, R15, 0xfd, P0 ;  /* 0x000000fd0f00780c */ /* 0x000fda0000704470 */
[----:B------:R-:W-:Y:S01]  /*44e0*/  @!P0 MOV R15, RZ ;  /* 0x000000ff000f8202 */ /* 0x000fe20000000f00 */
[----:B------:R-:W-:Y:S06]  /*44f0*/  @!P0 BRA `(.L_x_59) ;  /* 0x0000000000608947 */ /* 0x000fec0003800000 */
[----:B------:R-:W-:Y:S02]  /*4500*/  FSETP.GTU.FTZ.AND P0, PT, |R0|, +INF , PT ;  /* 0x7f8000000000780b */ /* 0x000fe40003f1c200 */
[----:B------:R-:W-:-:S04]  /*4510*/  FSETP.GTU.FTZ.AND P1, PT, |R3|, +INF , PT ;  /* 0x7f8000000300780b */ /* 0x000fc80003f3c200 */
[----:B------:R-:W-:-:S13]  /*4520*/  PLOP3.LUT P0, PT, P0, P1, PT, 0xf8, 0x8f ;  /* 0x00000000008f781c */ /* 0x000fda0000703f70 */
[----:B------:R-:W-:Y:S05]  /*4530*/  @P0 BRA `(.L_x_60) ;  /* 0x0000000400500947 */ /* 0x000fea0003800000 */
[----:B------:R-:W-:-:S13]  /*4540*/  LOP3.LUT P0, RZ, R25, 0x7fffffff, R0, 0xc8, !PT ;  /* 0x7fffffff19ff7812 */ /* 0x000fda000780c800 */
[----:B------:R-:W-:Y:S05]  /*4550*/  @!P0 BRA `(.L_x_61) ;  /* 0x0000000400408947 */ /* 0x000fea0003800000 */
[C---:B------:R-:W-:Y:S02]  /*4560*/  FSETP.NEU.FTZ.AND P2, PT, |R0|.reuse, +INF , PT ;  /* 0x7f8000000000780b */ /* 0x040fe40003f5d200 */
[----:B------:R-:W-:Y:S02]  /*4570*/  FSETP.NEU.FTZ.AND P1, PT, |R3|, +INF , PT ;  /* 0x7f8000000300780b */ /* 0x000fe40003f3d200 */
[----:B------:R-:W-:-:S11]  /*4580*/  FSETP.NEU.FTZ.AND P0, PT, |R0|, +INF , PT ;  /* 0x7f8000000000780b */ /* 0x000fd60003f1d200 */
[----:B------:R-:W-:Y:S05]  /*4590*/  @!P1 BRA !P2, `(.L_x_61) ;  /* 0x0000000400309947 */ /* 0x000fea0005000000 */
[----:B------:R-:W-:-:S04]  /*45a0*/  LOP3.LUT P2, RZ, R0, 0x7fffffff, RZ, 0xc0, !PT ;  /* 0x7fffffff00ff7812 */ /* 0x000fc8000784c0ff */
[----:B------:R-:W-:-:S13]  /*45b0*/  PLOP3.LUT P1, PT, P1, P2, PT, 0x2f, 0xf2 ;  /* 0x0000000000f2781c */ /* 0x000fda0000f24577 */
[----:B------:R-:W-:Y:S05]  /*45c0*/  @P1 BRA `(.L_x_62) ;  /* 0x00000004001c1947 */ /* 0x000fea0003800000 */
[----:B------:R-:W-:-:S04]  /*45d0*/  LOP3.LUT P1, RZ, R25, 0x7fffffff, RZ, 0xc0, !PT ;  /* 0x7fffffff19ff7812 */ /* 0x000fc8000782c0ff */
[----:B------:R-:W-:-:S13]  /*45e0*/  PLOP3.LUT P0, PT, P0, P1, PT, 0x2f, 0xf2 ;  /* 0x0000000000f2781c */ /* 0x000fda0000702577 */
[----:B------:R-:W-:Y:S05]  /*45f0*/  @P0 BRA `(.L_x_63) ;  /* 0x0000000400040947 */ /* 0x000fea0003800000 */
[----:B------:R-:W-:Y:S02]  /*4600*/  IADD3 R15, PT, PT, R23, -0x1, RZ ;  /* 0xffffffff170f7810 */ /* 0x000fe40007ffe0ff */
[----:B------:R-:W-:Y:S02]  /*4610*/  ISETP.GE.AND P1, PT, R24, RZ, PT ;  /* 0x000000ff1800720c */ /* 0x000fe40003f26270 */
[----:B------:R-:W-:-:S11]  /*4620*/  ISETP.GE.AND P0, PT, R15, RZ, PT ;  /* 0x000000ff0f00720c */ /* 0x000fd60003f06270 */
[----:B------:R-:W-:Y:S02]  /*4630*/  @!P1 FFMA R25, R3, 1.84467440737095516160e+19, RZ ;  /* 0x5f80000003199823 */ /* 0x000fe400000000ff */
[----:B------:R-:W-:Y:S01]  /*4640*/  @P0 MOV R15, RZ ;  /* 0x000000ff000f0202 */ /* 0x000fe20000000f00 */
[----:B------:R-:W-:Y:S01]  /*4650*/  @!P0 FFMA R0, R0, 1.84467440737095516160e+19, RZ ;  /* 0x5f80000000008823 */ /* 0x000fe200000000ff */
[----:B------:R-:W-:-:S04]  /*4660*/  @!P0 MOV R15, 0xffffffc0 ;  /* 0xffffffc0000f8802 */ /* 0x000fc80000000f00 */
[----:B------:R-:W-:-:S07]  /*4670*/  @!P1 IADD3 R15, PT, PT, R15, 0x40, RZ ;  /* 0x000000400f0f9810 */ /* 0x000fce0007ffe0ff */
.L_x_59:
[----:B------:R-:W-:Y:S01]  /*4680*/  LEA R28, R2, 0xc0800000, 0x17 ;  /* 0xc0800000021c7811 */ /* 0x000fe200078eb8ff */
[----:B------:R-:W-:Y:S01]  /*4690*/  BSSY.RECONVERGENT B1, `(.L_x_64) ;  /* 0x0000036000017945 */ /* 0x000fe20003800200 */
[----:B------:R-:W-:Y:S02]  /*46a0*/  IADD3 R23, PT, PT, R23, -0x7f, RZ ;  /* 0xffffff8117177810 */ /* 0x000fe40007ffe0ff */
[----:B------:R-:W-:-:S03]  /*46b0*/  IADD3 R28, PT, PT, -R28, R25, RZ ;  /* 0x000000191c1c7210 */ /* 0x000fc60007ffe1ff */
[----:B------:R-:W-:Y:S01]  /*46c0*/  IMAD R0, R23, -0x800000, R0 ;  /* 0xff80000017007824 */ /* 0x000fe200078e0200 */
[----:B------:R-:W0:Y:S01]  /*46d0*/  MUFU.RCP R24, R28 ;  /* 0x0000001c00187308 */ /* 0x000e220000001000 */
[----:B------:R-:W-:-:S04]  /*46e0*/  FADD.FTZ R25, -R28, -RZ ;  /* 0x800000ff1c197221 */ /* 0x000fc80000010100 */
[----:B0-----:R-:W-:-:S04]  /*46f0*/  FFMA R27, R24, R25, 1 ;  /* 0x3f800000181b7423 */ /* 0x001fc80000000019 */
[----:B------:R-:W-:-:S04]  /*4700*/  FFMA R27, R24, R27, R24 ;  /* 0x0000001b181b7223 */ /* 0x000fc80000000018 */
[----:B------:R-:W-:-:S04]  /*4710*/  FFMA R24, R0, R27, RZ ;  /* 0x0000001b00187223 */ /* 0x000fc800000000ff */
[----:B------:R-:W-:-:S04]  /*4720*/  FFMA R26, R25, R24, R0 ;  /* 0x00000018191a7223 */ /* 0x000fc80000000000 */
[----:B------:R-:W-:Y:S01]  /*4730*/  FFMA R26, R27, R26, R24 ;  /* 0x0000001a1b1a7223 */ /* 0x000fe20000000018 */
[----:B------:R-:W-:-:S03]  /*4740*/  IADD3 R24, PT, PT, R23, 0x7f, -R2 ;  /* 0x0000007f17187810 */ /* 0x000fc60007ffe802 */
[----:B------:R-:W-:Y:S01]  /*4750*/  FFMA R25, R25, R26, R0 ;  /* 0x0000001a19197223 */ /* 0x000fe20000000000 */
[----:B------:R-:W-:-:S03]  /*4760*/  IADD3 R15, PT, PT, R24, R15, RZ ;  /* 0x0000000f180f7210 */ /* 0x000fc60007ffe0ff */
[----:B------:R-:W-:-:S05]  /*4770*/  FFMA R0, R27, R25, R26 ;  /* 0x000000191b007223 */ /* 0x000fca000000001a */
[----:B------:R-:W-:-:S04]  /*4780*/  SHF.R.U32.HI R2, RZ, 0x17, R0 ;  /* 0x00000017ff027819 */ /* 0x000fc80000011600 */
[----:B------:R-:W-:-:S04]  /*4790*/  LOP3.LUT R2, R2, 0xff, RZ, 0xc0, !PT ;  /* 0x000000ff02027812 */ /* 0x000fc800078ec0ff */
[----:B------:R-:W-:-:S04]  /*47a0*/  IADD3 R2, PT, PT, R2, R15, RZ ;  /* 0x0000000f02027210 */ /* 0x000fc80007ffe0ff */
[----:B------:R-:W-:-:S04]  /*47b0*/  IADD3 R23, PT, PT, R2, -0x1, RZ ;  /* 0xffffffff02177810 */ /* 0x000fc80007ffe0ff */
[----:B------:R-:W-:-:S13]  /*47c0*/  ISETP.GE.U32.AND P0, PT, R23, 0xfe, PT ;  /* 0x000000fe1700780c */ /* 0x000fda0003f06070 */
[----:B------:R-:W-:Y:S05]  /*47d0*/  @!P0 BRA `(.L_x_65) ;  /* 0x0000000000808947 */ /* 0x000fea0003800000 */
[----:B------:R-:W-:-:S13]  /*47e0*/  ISETP.GT.AND P0, PT, R2, 0xfe, PT ;  /* 0x000000fe0200780c */ /* 0x000fda0003f04270 */
[----:B------:R-:W-:Y:S05]  /*47f0*/  @P0 BRA `(.L_x_66) ;  /* 0x00000000006c0947 */ /* 0x000fea0003800000 */
[----:B------:R-:W-:-:S13]  /*4800*/  ISETP.GE.AND P0, PT, R2, 0x1, PT ;  /* 0x000000010200780c */ /* 0x000fda0003f06270 */
[----:B------:R-:W-:Y:S05]  /*4810*/  @P0 BRA `(.L_x_67) ;  /* 0x0000000000740947 */ /* 0x000fea0003800000 */
[----:B------:R-:W-:Y:S02]  /*4820*/  ISETP.GE.AND P0, PT, R2, -0x18, PT ;  /* 0xffffffe80200780c */ /* 0x000fe40003f06270 */
[----:B------:R-:W-:-:S11]  /*4830*/  LOP3.LUT R0, R0, 0x80000000, RZ, 0xc0, !PT ;  /* 0x8000000000007812 */ /* 0x000fd600078ec0ff */
[----:B------:R-:W-:Y:S05]  /*4840*/  @!P0 BRA `(.L_x_67) ;  /* 0x0000000000688947 */ /* 0x000fea0003800000 */
[CCC-:B------:R-:W-:Y:S01]  /*4850*/  FFMA.RZ R15, R27.reuse, R25.reuse, R26.reuse ;  /* 0x000000191b0f7223 */ /* 0x1c0fe2000000c01a */
[C---:B------:R-:W-:Y:S01]  /*4860*/  IADD3 R24, PT, PT, R2.reuse, 0x20, RZ ;  /* 0x0000002002187810 */ /* 0x040fe20007ffe0ff */
[CCC-:B------:R-:W-:Y:S01]  /*4870*/  FFMA.RP R23, R27.reuse, R25.reuse, R26.reuse ;  /* 0x000000191b177223 */ /* 0x1c0fe2000000801a */
[----:B------:R-:W-:Y:S01]  /*4880*/  FFMA.RM R26, R27, R25, R26 ;  /* 0x000000191b1a7223 */ /* 0x000fe2000000401a */
[C---:B------:R-:W-:Y:S02]  /*4890*/  ISETP.NE.AND P2, PT, R2.reuse, RZ, PT ;  /* 0x000000ff0200720c */ /* 0x040fe40003f45270 */
[----:B------:R-:W-:Y:S02]  /*48a0*/  LOP3.LUT R15, R15, 0x7fffff, RZ, 0xc0, !PT ;  /* 0x007fffff0f0f7812 */ /* 0x000fe400078ec0ff */
[----:B------:R-:W-:Y:S02]  /*48b0*/  ISETP.NE.AND P1, PT, R2, RZ, PT ;  /* 0x000000ff0200720c */ /* 0x000fe40003f25270 */
[----:B------:R-:W-:-:S02]  /*48c0*/  LOP3.LUT R15, R15, 0x800000, RZ, 0xfc, !PT ;  /* 0x008000000f0f7812 */ /* 0x000fc400078efcff */
[----:B------:R-:W-:Y:S02]  /*48d0*/  IADD3 R2, PT, PT, -R2, RZ, RZ ;  /* 0x000000ff02027210 */ /* 0x000fe40007ffe1ff */
[----:B------:R-:W-:Y:S02]  /*48e0*/  SHF.L.U32 R24, R15, R24, RZ ;  /* 0x000000180f187219 */ /* 0x000fe400000006ff */
[----:B------:R-:W-:Y:S02]  /*48f0*/  FSETP.NEU.FTZ.AND P0, PT, R23, R26, PT ;  /* 0x0000001a1700720b */ /* 0x000fe40003f1d000 */
[----:B------:R-:W-:Y:S02]  /*4900*/  SEL R2, R2, RZ, P2 ;  /* 0x000000ff02027207 */ /* 0x000fe40001000000 */
[----:B------:R-:W-:Y:S02]  /*4910*/  ISETP.NE.AND P1, PT, R24, RZ, P1 ;  /* 0x000000ff1800720c */ /* 0x000fe40000f25270 */
[----:B------:R-:W-:-:S02]  /*4920*/  SHF.R.U32.HI R23, RZ, R2, R15 ;  /* 0x00000002ff177219 */ /* 0x000fc4000001160f */
[----:B------:R-:W-:Y:S02]  /*4930*/  PLOP3.LUT P0, PT, P0, P1, PT, 0xf8, 0x8f ;  /* 0x00000000008f781c */ /* 0x000fe40000703f70 */
[----:B------:R-:W-:Y:S02]  /*4940*/  SHF.R.U32.HI R15, RZ, 0x1, R23 ;  /* 0x00000001ff0f7819 */ /* 0x000fe40000011617 */
[----:B------:R-:W-:-:S04]  /*4950*/  SEL R2, RZ, 0x1, !P0 ;  /* 0x00000001ff027807 */ /* 0x000fc80004000000 */
[----:B------:R-:W-:-:S04]  /*4960*/  LOP3.LUT R2, R2, 0x1, R15, 0xf8, !PT ;  /* 0x0000000102027812 */ /* 0x000fc800078ef80f */
[----:B------:R-:W-:-:S04]  /*4970*/  LOP3.LUT R2, R2, R23, RZ, 0xc0, !PT ;  /* 0x0000001702027212 */ /* 0x000fc800078ec0ff */
[----:B------:R-:W-:-:S04]  /*4980*/  IADD3 R15, PT, PT, R15, R2, RZ ;  /* 0x000000020f0f7210 */ /* 0x000fc80007ffe0ff */
[----:B------:R-:W-:Y:S01]  /*4990*/  LOP3.LUT R0, R15, R0, RZ, 0xfc, !PT ;  /* 0x000000000f007212 */ /* 0x000fe200078efcff */
[----:B------:R-:W-:Y:S06]  /*49a0*/  BRA `(.L_x_67) ;  /* 0x0000000000107947 */ /* 0x000fec0003800000 */
.L_x_66:
[----:B------:R-:W-:-:S04]  /*49b0*/  LOP3.LUT R0, R0, 0x80000000, RZ, 0xc0, !PT ;  /* 0x8000000000007812 */ /* 0x000fc800078ec0ff */
[----:B------:R-:W-:Y:S01]  /*49c0*/  LOP3.LUT R0, R0, 0x7f800000, RZ, 0xfc, !PT ;  /* 0x7f80000000007812 */ /* 0x000fe200078efcff */
[----:B------:R-:W-:Y:S06]  /*49d0*/  BRA `(.L_x_67) ;  /* 0x0000000000047947 */ /* 0x000fec0003800000 */
.L_x_65:
[----:B------:R-:W-:-:S07]  /*49e0*/  LEA R0, R15, R0, 0x17 ;  /* 0x000000000f007211 */ /* 0x000fce00078eb8ff */
.L_x_67:
[----:B------:R-:W-:Y:S05]  /*49f0*/  BSYNC.RECONVERGENT B1 ;  /* 0x0000000000017941 */ /* 0x000fea0003800200 */
.L_x_64:
[----:B------:R-:W-:Y:S05]  /*4a00*/  BRA `(.L_x_68) ;  /* 0x0000000000207947 */ /* 0x000fea0003800000 */
.L_x_63:
[----:B------:R-:W-:-:S04]  /*4a10*/  LOP3.LUT R0, R25, 0x80000000, R0, 0x48, !PT ;  /* 0x8000000019007812 */ /* 0x000fc800078e4800 */
[----:B------:R-:W-:Y:S01]  /*4a20*/  LOP3.LUT R0, R0, 0x7f800000, RZ, 0xfc, !PT ;  /* 0x7f80000000007812 */ /* 0x000fe200078efcff */
[----:B------:R-:W-:Y:S06]  /*4a30*/  BRA `(.L_x_68) ;  /* 0x0000000000147947 */ /* 0x000fec0003800000 */
.L_x_62:
[----:B------:R-:W-:Y:S01]  /*4a40*/  LOP3.LUT R0, R25, 0x80000000, R0, 0x48, !PT ;  /* 0x8000000019007812 */ /* 0x000fe200078e4800 */
[----:B------:R-:W-:Y:S06]  /*4a50*/  BRA `(.L_x_68) ;  /* 0x00000000000c7947 */ /* 0x000fec0003800000 */
.L_x_61:
[----:B------:R-:W0:Y:S01]  /*4a60*/  MUFU.RSQ R0, -QNAN ;  /* 0xffc0000000007908 */ /* 0x000e220000001400 */
[----:B------:R-:W-:Y:S05]  /*4a70*/  BRA `(.L_x_68) ;  /* 0x0000000000047947 */ /* 0x000fea0003800000 */
.L_x_60:
[----:B------:R-:W-:-:S07]  /*4a80*/  FADD.FTZ R0, R0, R3 ;  /* 0x0000000300007221 */ /* 0x000fce0000010000 */
.L_x_68:
[----:B------:R-:W-:Y:S05]  /*4a90*/  BSYNC.RECONVERGENT B0 ;  /* 0x0000000000007941 */ /* 0x000fea0003800200 */
.L_x_58:
[----:B------:R-:W-:-:S04]  /*4aa0*/  HFMA2 R23, -RZ, RZ, 0, 0 ;  /* 0x00000000ff177431 */ /* 0x000fc800000001ff */
[----:B0-----:R-:W-:Y:S05]  /*4ab0*/  RET.REL.NODEC R22 `(_Z14gpuRegionLayerPKfPfjjjj) ;  /* 0xffffffb416507950 */ /* 0x001fea0003c3ffff */
.L_x_69:
[----:B------:R-:W-:-:S00]  /*4ac0*/  BRA `(.L_x_69) ;  /* 0xfffffffc00fc7947 */ /* 0x000fc0000383ffff */
[----:B------:R-:W-:-:S00]  /*4ad0*/  NOP ;  /* 0x0000000000007918 */ /* 0x000fc00000000000 */
        /* <DEDUP_REMOVED lines=10> */
.L_x_71:


//--------------------- .nv.shared.reserved.0     --------------------------
	.section	.nv.shared.reserved.0,"aw",@nobits
	.weak		__nv_reservedSMEM_offset_0_alias
	.size		__nv_reservedSMEM_offset_0_alias, 0, 64
	.other		__nv_reservedSMEM_offset_0_alias,@"STO_CUDA_RESERVED_SHARED STV_DEFAULT"
__nv_reservedSMEM_offset_0_alias:
	.zero		0
	.zero		64


//--------------------- .nv.constant0._Z14gpuRegionLayerPKfPfjjjj --------------------------
	.section	.nv.constant0._Z14gpuRegionLayerPKfPfjjjj,"a",@progbits
	.sectionflags	@""
	.align	4
.nv.constant0._Z14gpuRegionLayerPKfPfjjjj:
	.zero		928


//--------------------- SYMBOLS --------------------------

	.type		.nv.reservedSmem.offset0,@object
	.size		.nv.reservedSmem.offset0,0x4
